//
// Generated by NVIDIA NVVM Compiler
//
// Compiler Build ID: CL-36424714
// Cuda compilation tools, release 13.0, V13.0.88
// Based on NVVM 20.0.0
//

.version 9.0
.target sm_100
.address_size 64

	// .globl	_Z19computeForcesKerneliPK7double3PS_

.visible .entry _Z19computeForcesKerneliPK7double3PS_(
	.param .u32 _Z19computeForcesKerneliPK7double3PS__param_0,
	.param .u64 .ptr .align 1 _Z19computeForcesKerneliPK7double3PS__param_1,
	.param .u64 .ptr .align 1 _Z19computeForcesKerneliPK7double3PS__param_2
)
{
	.reg .pred 	%p<17>;
	.reg .b16 	%rs<15>;
	.reg .b32 	%r<51>;
	.reg .b64 	%rd<23>;
	.reg .b64 	%fd<363>;

	ld.param.u32 	%r30, [_Z19computeForcesKerneliPK7double3PS__param_0];
	ld.param.u64 	%rd8, [_Z19computeForcesKerneliPK7double3PS__param_1];
	ld.param.u64 	%rd7, [_Z19computeForcesKerneliPK7double3PS__param_2];
	cvta.to.global.u64 	%rd1, %rd8;
	mov.u32 	%r31, %ctaid.x;
	mov.u32 	%r1, %ntid.x;
	mul.lo.s32 	%r2, %r31, %r1;
	mov.u32 	%r3, %tid.x;
	add.s32 	%r43, %r2, %r3;
	setp.ge.s32 	%p1, %r43, %r30;
	@%p1 bra 	$L__BB0_21;
	mov.u32 	%r33, %nctaid.x;
	mul.lo.s32 	%r5, %r33, %r1;
	add.s32 	%r6, %r43, -1;
	cvt.u16.u32 	%rs1, %r43;
	cvt.u16.u32 	%rs2, %r5;
	not.b32 	%r34, %r2;
	add.s32 	%r35, %r30, %r34;
	sub.s32 	%r7, %r35, %r3;
	neg.s32 	%r8, %r5;
	cvt.u16.u32 	%rs3, %r7;
	cvt.u16.u32 	%rs4, %r8;
	cvta.to.global.u64 	%rd2, %rd7;
	mov.b32 	%r42, 0;
	mov.b16 	%rs14, 0;
$L__BB0_2:
	mad.lo.s32 	%r11, %r42, %r8, %r7;
	mul.wide.s32 	%rd9, %r43, 24;
	add.s64 	%rd3, %rd2, %rd9;
	mov.b64 	%rd10, 0;
	st.global.u64 	[%rd3], %rd10;
	st.global.u64 	[%rd3+8], %rd10;
	st.global.u64 	[%rd3+16], %rd10;
	add.s64 	%rd11, %rd1, %rd9;
	ld.global.f64 	%fd1, [%rd11];
	ld.global.f64 	%fd2, [%rd11+8];
	ld.global.f64 	%fd3, [%rd11+16];
	setp.lt.s32 	%p2, %r43, 1;
	mov.f64 	%fd360, 0d0000000000000000;
	mov.f64 	%fd361, %fd360;
	mov.f64 	%fd362, %fd360;
	@%p2 bra 	$L__BB0_11;
	mad.lo.s32 	%r37, %r5, %r42, %r6;
	setp.lt.u32 	%p3, %r37, 3;
	mov.f64 	%fd362, 0d0000000000000000;
	mov.b32 	%r44, 0;
	mov.f64 	%fd361, %fd362;
	mov.f64 	%fd360, %fd362;
	@%p3 bra 	$L__BB0_6;
	add.s64 	%rd22, %rd1, 48;
	and.b32  	%r44, %r43, 2147483644;
	neg.s32 	%r46, %r44;
	mov.f64 	%fd362, 0d0000000000000000;
$L__BB0_5:
	.pragma "nounroll";
	ld.global.f64 	%fd62, [%rd22+-48];
	sub.f64 	%fd63, %fd62, %fd1;
	ld.global.f64 	%fd64, [%rd22+-40];
	sub.f64 	%fd65, %fd64, %fd2;
	ld.global.f64 	%fd66, [%rd22+-32];
	sub.f64 	%fd67, %fd66, %fd3;
	mul.f64 	%fd68, %fd65, %fd65;
	fma.rn.f64 	%fd69, %fd63, %fd63, %fd68;
	fma.rn.f64 	%fd70, %fd67, %fd67, %fd69;
	sqrt.rn.f64 	%fd71, %fd70;
	rcp.rn.f64 	%fd72, %fd71;
	mul.f64 	%fd73, %fd63, %fd72;
	mul.f64 	%fd74, %fd72, %fd73;
	fma.rn.f64 	%fd75, %fd72, %fd74, %fd360;
	mul.f64 	%fd76, %fd65, %fd72;
	mul.f64 	%fd77, %fd72, %fd76;
	fma.rn.f64 	%fd78, %fd72, %fd77, %fd361;
	mul.f64 	%fd79, %fd67, %fd72;
	mul.f64 	%fd80, %fd72, %fd79;
	fma.rn.f64 	%fd81, %fd72, %fd80, %fd362;
	ld.global.f64 	%fd82, [%rd22+-24];
	sub.f64 	%fd83, %fd82, %fd1;
	ld.global.f64 	%fd84, [%rd22+-16];
	sub.f64 	%fd85, %fd84, %fd2;
	ld.global.f64 	%fd86, [%rd22+-8];
	sub.f64 	%fd87, %fd86, %fd3;
	mul.f64 	%fd88, %fd85, %fd85;
	fma.rn.f64 	%fd89, %fd83, %fd83, %fd88;
	fma.rn.f64 	%fd90, %fd87, %fd87, %fd89;
	sqrt.rn.f64 	%fd91, %fd90;
	rcp.rn.f64 	%fd92, %fd91;
	mul.f64 	%fd93, %fd83, %fd92;
	mul.f64 	%fd94, %fd92, %fd93;
	fma.rn.f64 	%fd95, %fd92, %fd94, %fd75;
	mul.f64 	%fd96, %fd85, %fd92;
	mul.f64 	%fd97, %fd92, %fd96;
	fma.rn.f64 	%fd98, %fd92, %fd97, %fd78;
	mul.f64 	%fd99, %fd87, %fd92;
	mul.f64 	%fd100, %fd92, %fd99;
	fma.rn.f64 	%fd101, %fd92, %fd100, %fd81;
	ld.global.f64 	%fd102, [%rd22];
	sub.f64 	%fd103, %fd102, %fd1;
	ld.global.f64 	%fd104, [%rd22+8];
	sub.f64 	%fd105, %fd104, %fd2;
	ld.global.f64 	%fd106, [%rd22+16];
	sub.f64 	%fd107, %fd106, %fd3;
	mul.f64 	%fd108, %fd105, %fd105;
	fma.rn.f64 	%fd109, %fd103, %fd103, %fd108;
	fma.rn.f64 	%fd110, %fd107, %fd107, %fd109;
	sqrt.rn.f64 	%fd111, %fd110;
	rcp.rn.f64 	%fd112, %fd111;
	mul.f64 	%fd113, %fd103, %fd112;
	mul.f64 	%fd114, %fd112, %fd113;
	fma.rn.f64 	%fd115, %fd112, %fd114, %fd95;
	mul.f64 	%fd116, %fd105, %fd112;
	mul.f64 	%fd117, %fd112, %fd116;
	fma.rn.f64 	%fd118, %fd112, %fd117, %fd98;
	mul.f64 	%fd119, %fd107, %fd112;
	mul.f64 	%fd120, %fd112, %fd119;
	fma.rn.f64 	%fd121, %fd112, %fd120, %fd101;
	ld.global.f64 	%fd122, [%rd22+24];
	sub.f64 	%fd123, %fd122, %fd1;
	ld.global.f64 	%fd124, [%rd22+32];
	sub.f64 	%fd125, %fd124, %fd2;
	ld.global.f64 	%fd126, [%rd22+40];
	sub.f64 	%fd127, %fd126, %fd3;
	mul.f64 	%fd128, %fd125, %fd125;
	fma.rn.f64 	%fd129, %fd123, %fd123, %fd128;
	fma.rn.f64 	%fd130, %fd127, %fd127, %fd129;
	sqrt.rn.f64 	%fd131, %fd130;
	rcp.rn.f64 	%fd132, %fd131;
	mul.f64 	%fd133, %fd123, %fd132;
	mul.f64 	%fd134, %fd132, %fd133;
	fma.rn.f64 	%fd360, %fd132, %fd134, %fd115;
	mul.f64 	%fd135, %fd125, %fd132;
	mul.f64 	%fd136, %fd132, %fd135;
	fma.rn.f64 	%fd361, %fd132, %fd136, %fd118;
	mul.f64 	%fd137, %fd127, %fd132;
	mul.f64 	%fd138, %fd132, %fd137;
	fma.rn.f64 	%fd362, %fd132, %fd138, %fd121;
	add.s32 	%r46, %r46, 4;
	add.s64 	%rd22, %rd22, 96;
	setp.eq.s32 	%p4, %r46, 0;
	@%p4 bra 	$L__BB0_6;
	bra.uni 	$L__BB0_5;
$L__BB0_6:
	and.b32  	%r38, %r43, 3;
	setp.eq.s32 	%p5, %r38, 0;
	@%p5 bra 	$L__BB0_11;
	mad.lo.s16 	%rs6, %rs14, %rs2, %rs1;
	and.b16  	%rs10, %rs6, 3;
	setp.eq.s16 	%p6, %rs10, 1;
	@%p6 bra 	$L__BB0_9;
	mul.wide.u32 	%rd12, %r44, 24;
	add.s64 	%rd13, %rd1, %rd12;
	ld.global.f64 	%fd140, [%rd13];
	sub.f64 	%fd141, %fd140, %fd1;
	ld.global.f64 	%fd142, [%rd13+8];
	sub.f64 	%fd143, %fd142, %fd2;
	ld.global.f64 	%fd144, [%rd13+16];
	sub.f64 	%fd145, %fd144, %fd3;
	mul.f64 	%fd146, %fd143, %fd143;
	fma.rn.f64 	%fd147, %fd141, %fd141, %fd146;
	fma.rn.f64 	%fd148, %fd145, %fd145, %fd147;
	sqrt.rn.f64 	%fd149, %fd148;
	rcp.rn.f64 	%fd150, %fd149;
	mul.f64 	%fd151, %fd141, %fd150;
	mul.f64 	%fd152, %fd150, %fd151;
	fma.rn.f64 	%fd153, %fd150, %fd152, %fd360;
	mul.f64 	%fd154, %fd143, %fd150;
	mul.f64 	%fd155, %fd150, %fd154;
	fma.rn.f64 	%fd156, %fd150, %fd155, %fd361;
	mul.f64 	%fd157, %fd145, %fd150;
	mul.f64 	%fd158, %fd150, %fd157;
	fma.rn.f64 	%fd159, %fd150, %fd158, %fd362;
	ld.global.f64 	%fd160, [%rd13+24];
	sub.f64 	%fd161, %fd160, %fd1;
	ld.global.f64 	%fd162, [%rd13+32];
	sub.f64 	%fd163, %fd162, %fd2;
	ld.global.f64 	%fd164, [%rd13+40];
	sub.f64 	%fd165, %fd164, %fd3;
	mul.f64 	%fd166, %fd163, %fd163;
	fma.rn.f64 	%fd167, %fd161, %fd161, %fd166;
	fma.rn.f64 	%fd168, %fd165, %fd165, %fd167;
	sqrt.rn.f64 	%fd169, %fd168;
	rcp.rn.f64 	%fd170, %fd169;
	mul.f64 	%fd171, %fd161, %fd170;
	mul.f64 	%fd172, %fd170, %fd171;
	fma.rn.f64 	%fd360, %fd170, %fd172, %fd153;
	mul.f64 	%fd173, %fd163, %fd170;
	mul.f64 	%fd174, %fd170, %fd173;
	fma.rn.f64 	%fd361, %fd170, %fd174, %fd156;
	mul.f64 	%fd175, %fd165, %fd170;
	mul.f64 	%fd176, %fd170, %fd175;
	fma.rn.f64 	%fd362, %fd170, %fd176, %fd159;
	add.s32 	%r44, %r44, 2;
$L__BB0_9:
	and.b16  	%rs11, %rs6, 1;
	setp.eq.b16 	%p7, %rs11, 1;
	not.pred 	%p8, %p7;
	@%p8 bra 	$L__BB0_11;
	mul.wide.u32 	%rd14, %r44, 24;
	add.s64 	%rd15, %rd1, %rd14;
	ld.global.f64 	%fd177, [%rd15];
	sub.f64 	%fd178, %fd177, %fd1;
	ld.global.f64 	%fd179, [%rd15+8];
	sub.f64 	%fd180, %fd179, %fd2;
	ld.global.f64 	%fd181, [%rd15+16];
	sub.f64 	%fd182, %fd181, %fd3;
	mul.f64 	%fd183, %fd180, %fd180;
	fma.rn.f64 	%fd184, %fd178, %fd178, %fd183;
	fma.rn.f64 	%fd185, %fd182, %fd182, %fd184;
	sqrt.rn.f64 	%fd186, %fd185;
	rcp.rn.f64 	%fd187, %fd186;
	mul.f64 	%fd188, %fd178, %fd187;
	mul.f64 	%fd189, %fd187, %fd188;
	fma.rn.f64 	%fd360, %fd187, %fd189, %fd360;
	mul.f64 	%fd190, %fd180, %fd187;
	mul.f64 	%fd191, %fd187, %fd190;
	fma.rn.f64 	%fd361, %fd187, %fd191, %fd361;
	mul.f64 	%fd192, %fd182, %fd187;
	mul.f64 	%fd193, %fd187, %fd192;
	fma.rn.f64 	%fd362, %fd187, %fd193, %fd362;
$L__BB0_11:
	add.s32 	%r49, %r43, 1;
	setp.ge.s32 	%p9, %r49, %r30;
	@%p9 bra 	$L__BB0_20;
	add.s32 	%r39, %r11, -1;
	setp.lt.u32 	%p10, %r39, 3;
	@%p10 bra 	$L__BB0_15;
	and.b32  	%r18, %r11, -4;
	mov.b32 	%r48, 0;
$L__BB0_14:
	.pragma "nounroll";
	mul.wide.s32 	%rd16, %r49, 24;
	add.s64 	%rd17, %rd1, %rd16;
	ld.global.f64 	%fd195, [%rd17];
	sub.f64 	%fd196, %fd195, %fd1;
	ld.global.f64 	%fd197, [%rd17+8];
	sub.f64 	%fd198, %fd197, %fd2;
	ld.global.f64 	%fd199, [%rd17+16];
	sub.f64 	%fd200, %fd199, %fd3;
	mul.f64 	%fd201, %fd198, %fd198;
	fma.rn.f64 	%fd202, %fd196, %fd196, %fd201;
	fma.rn.f64 	%fd203, %fd200, %fd200, %fd202;
	sqrt.rn.f64 	%fd204, %fd203;
	rcp.rn.f64 	%fd205, %fd204;
	mul.f64 	%fd206, %fd196, %fd205;
	mul.f64 	%fd207, %fd205, %fd206;
	fma.rn.f64 	%fd208, %fd205, %fd207, %fd360;
	mul.f64 	%fd209, %fd198, %fd205;
	mul.f64 	%fd210, %fd205, %fd209;
	fma.rn.f64 	%fd211, %fd205, %fd210, %fd361;
	mul.f64 	%fd212, %fd200, %fd205;
	mul.f64 	%fd213, %fd205, %fd212;
	fma.rn.f64 	%fd214, %fd205, %fd213, %fd362;
	ld.global.f64 	%fd215, [%rd17+24];
	sub.f64 	%fd216, %fd215, %fd1;
	ld.global.f64 	%fd217, [%rd17+32];
	sub.f64 	%fd218, %fd217, %fd2;
	ld.global.f64 	%fd219, [%rd17+40];
	sub.f64 	%fd220, %fd219, %fd3;
	mul.f64 	%fd221, %fd218, %fd218;
	fma.rn.f64 	%fd222, %fd216, %fd216, %fd221;
	fma.rn.f64 	%fd223, %fd220, %fd220, %fd222;
	sqrt.rn.f64 	%fd224, %fd223;
	rcp.rn.f64 	%fd225, %fd224;
	mul.f64 	%fd226, %fd216, %fd225;
	mul.f64 	%fd227, %fd225, %fd226;
	fma.rn.f64 	%fd228, %fd225, %fd227, %fd208;
	mul.f64 	%fd229, %fd218, %fd225;
	mul.f64 	%fd230, %fd225, %fd229;
	fma.rn.f64 	%fd231, %fd225, %fd230, %fd211;
	mul.f64 	%fd232, %fd220, %fd225;
	mul.f64 	%fd233, %fd225, %fd232;
	fma.rn.f64 	%fd234, %fd225, %fd233, %fd214;
	ld.global.f64 	%fd235, [%rd17+48];
	sub.f64 	%fd236, %fd235, %fd1;
	ld.global.f64 	%fd237, [%rd17+56];
	sub.f64 	%fd238, %fd237, %fd2;
	ld.global.f64 	%fd239, [%rd17+64];
	sub.f64 	%fd240, %fd239, %fd3;
	mul.f64 	%fd241, %fd238, %fd238;
	fma.rn.f64 	%fd242, %fd236, %fd236, %fd241;
	fma.rn.f64 	%fd243, %fd240, %fd240, %fd242;
	sqrt.rn.f64 	%fd244, %fd243;
	rcp.rn.f64 	%fd245, %fd244;
	mul.f64 	%fd246, %fd236, %fd245;
	mul.f64 	%fd247, %fd245, %fd246;
	fma.rn.f64 	%fd248, %fd245, %fd247, %fd228;
	mul.f64 	%fd249, %fd238, %fd245;
	mul.f64 	%fd250, %fd245, %fd249;
	fma.rn.f64 	%fd251, %fd245, %fd250, %fd231;
	mul.f64 	%fd252, %fd240, %fd245;
	mul.f64 	%fd253, %fd245, %fd252;
	fma.rn.f64 	%fd254, %fd245, %fd253, %fd234;
	ld.global.f64 	%fd255, [%rd17+72];
	sub.f64 	%fd256, %fd255, %fd1;
	ld.global.f64 	%fd257, [%rd17+80];
	sub.f64 	%fd258, %fd257, %fd2;
	ld.global.f64 	%fd259, [%rd17+88];
	sub.f64 	%fd260, %fd259, %fd3;
	mul.f64 	%fd261, %fd258, %fd258;
	fma.rn.f64 	%fd262, %fd256, %fd256, %fd261;
	fma.rn.f64 	%fd263, %fd260, %fd260, %fd262;
	sqrt.rn.f64 	%fd264, %fd263;
	rcp.rn.f64 	%fd265, %fd264;
	mul.f64 	%fd266, %fd256, %fd265;
	mul.f64 	%fd267, %fd265, %fd266;
	fma.rn.f64 	%fd360, %fd265, %fd267, %fd248;
	mul.f64 	%fd268, %fd258, %fd265;
	mul.f64 	%fd269, %fd265, %fd268;
	fma.rn.f64 	%fd361, %fd265, %fd269, %fd251;
	mul.f64 	%fd270, %fd260, %fd265;
	mul.f64 	%fd271, %fd265, %fd270;
	fma.rn.f64 	%fd362, %fd265, %fd271, %fd254;
	add.s32 	%r49, %r49, 4;
	add.s32 	%r48, %r48, 4;
	setp.ne.s32 	%p11, %r48, %r18;
	@%p11 bra 	$L__BB0_14;
$L__BB0_15:
	and.b32  	%r41, %r11, 3;
	setp.eq.s32 	%p12, %r41, 0;
	@%p12 bra 	$L__BB0_20;
	mad.lo.s16 	%rs7, %rs14, %rs4, %rs3;
	and.b16  	%rs12, %rs7, 3;
	setp.eq.s16 	%p13, %rs12, 1;
	@%p13 bra 	$L__BB0_18;
	mul.wide.s32 	%rd18, %r49, 24;
	add.s64 	%rd19, %rd1, %rd18;
	ld.global.f64 	%fd273, [%rd19];
	sub.f64 	%fd274, %fd273, %fd1;
	ld.global.f64 	%fd275, [%rd19+8];
	sub.f64 	%fd276, %fd275, %fd2;
	ld.global.f64 	%fd277, [%rd19+16];
	sub.f64 	%fd278, %fd277, %fd3;
	mul.f64 	%fd279, %fd276, %fd276;
	fma.rn.f64 	%fd280, %fd274, %fd274, %fd279;
	fma.rn.f64 	%fd281, %fd278, %fd278, %fd280;
	sqrt.rn.f64 	%fd282, %fd281;
	rcp.rn.f64 	%fd283, %fd282;
	mul.f64 	%fd284, %fd274, %fd283;
	mul.f64 	%fd285, %fd283, %fd284;
	fma.rn.f64 	%fd286, %fd283, %fd285, %fd360;
	mul.f64 	%fd287, %fd276, %fd283;
	mul.f64 	%fd288, %fd283, %fd287;
	fma.rn.f64 	%fd289, %fd283, %fd288, %fd361;
	mul.f64 	%fd290, %fd278, %fd283;
	mul.f64 	%fd291, %fd283, %fd290;
	fma.rn.f64 	%fd292, %fd283, %fd291, %fd362;
	ld.global.f64 	%fd293, [%rd19+24];
	sub.f64 	%fd294, %fd293, %fd1;
	ld.global.f64 	%fd295, [%rd19+32];
	sub.f64 	%fd296, %fd295, %fd2;
	ld.global.f64 	%fd297, [%rd19+40];
	sub.f64 	%fd298, %fd297, %fd3;
	mul.f64 	%fd299, %fd296, %fd296;
	fma.rn.f64 	%fd300, %fd294, %fd294, %fd299;
	fma.rn.f64 	%fd301, %fd298, %fd298, %fd300;
	sqrt.rn.f64 	%fd302, %fd301;
	rcp.rn.f64 	%fd303, %fd302;
	mul.f64 	%fd304, %fd294, %fd303;
	mul.f64 	%fd305, %fd303, %fd304;
	fma.rn.f64 	%fd360, %fd303, %fd305, %fd286;
	mul.f64 	%fd306, %fd296, %fd303;
	mul.f64 	%fd307, %fd303, %fd306;
	fma.rn.f64 	%fd361, %fd303, %fd307, %fd289;
	mul.f64 	%fd308, %fd298, %fd303;
	mul.f64 	%fd309, %fd303, %fd308;
	fma.rn.f64 	%fd362, %fd303, %fd309, %fd292;
	add.s32 	%r49, %r49, 2;
$L__BB0_18:
	and.b16  	%rs13, %rs7, 1;
	setp.eq.b16 	%p14, %rs13, 1;
	not.pred 	%p15, %p14;
	@%p15 bra 	$L__BB0_20;
	mul.wide.s32 	%rd20, %r49, 24;
	add.s64 	%rd21, %rd1, %rd20;
	ld.global.f64 	%fd310, [%rd21];
	sub.f64 	%fd311, %fd310, %fd1;
	ld.global.f64 	%fd312, [%rd21+8];
	sub.f64 	%fd313, %fd312, %fd2;
	ld.global.f64 	%fd314, [%rd21+16];
	sub.f64 	%fd315, %fd314, %fd3;
	mul.f64 	%fd316, %fd313, %fd313;
	fma.rn.f64 	%fd317, %fd311, %fd311, %fd316;
	fma.rn.f64 	%fd318, %fd315, %fd315, %fd317;
	sqrt.rn.f64 	%fd319, %fd318;
	rcp.rn.f64 	%fd320, %fd319;
	mul.f64 	%fd321, %fd311, %fd320;
	mul.f64 	%fd322, %fd320, %fd321;
	fma.rn.f64 	%fd360, %fd320, %fd322, %fd360;
	mul.f64 	%fd323, %fd313, %fd320;
	mul.f64 	%fd324, %fd320, %fd323;
	fma.rn.f64 	%fd361, %fd320, %fd324, %fd361;
	mul.f64 	%fd325, %fd315, %fd320;
	mul.f64 	%fd326, %fd320, %fd325;
	fma.rn.f64 	%fd362, %fd320, %fd326, %fd362;
$L__BB0_20:
	st.global.f64 	[%rd3], %fd360;
	st.global.f64 	[%rd3+8], %fd361;
	st.global.f64 	[%rd3+16], %fd362;
	add.s32 	%r43, %r43, %r5;
	setp.lt.s32 	%p16, %r43, %r30;
	add.s32 	%r42, %r42, 1;
	add.s16 	%rs14, %rs14, 1;
	@%p16 bra 	$L__BB0_2;
$L__BB0_21:
	ret;

}


// ===== COMPILED SASS (sm_100) =====

	.target	sm_100

	.elftype	@"ET_EXEC"


//--------------------- .note.nv.tkinfo           --------------------------
	.section	.note.nv.tkinfo,"",@"SHT_NOTE"
	.sectionflags	@"SHF_NOTE_NV_TKINFO"
	.tkinfo
        /*0018*/ 	.word	0x00000002
        /*0030*/ 	.string	""
        /*0030*/ 	.string	"ptxas"
        /*0030*/ 	.string	"Cuda compilation tools, release 13.0, V13.0.88"
        /*0030*/ 	.string	"Build cuda_13.0.r13.0/compiler.36424714_0"
        /*0030*/ 	.string	"-arch sm_100 -m 64 "



//--------------------- .note.nv.cuinfo           --------------------------
	.section	.note.nv.cuinfo,"",@"SHT_NOTE"
	.sectionflags	@"SHF_NOTE_NV_CUINFO"
        /*0018*/ 	.short	0x0002
        /*001a*/ 	.short	0x0064
        /*001c*/ 	.short	0x0082
	.zero		2


//--------------------- .nv.info                  --------------------------
	.section	.nv.info,"",@"SHT_CUDA_INFO"
	.align	4


	//----- nvinfo : EIATTR_REGCOUNT
	.align		4
        /*0000*/ 	.byte	0x04, 0x2f
        /*0002*/ 	.short	(.L_1 - .L_0)
	.align		4
.L_0:
        /*0004*/ 	.word	index@(_Z19computeForcesKerneliPK7double3PS_)
        /*0008*/ 	.word	0x00000034


	//----- nvinfo : EIATTR_FRAME_SIZE
	.align		4
.L_1:
        /*000c*/ 	.byte	0x04, 0x11
        /*000e*/ 	.short	(.L_3 - .L_2)
	.align		4
.L_2:
        /*0010*/ 	.word	index@($__internal_1_$__cuda_sm20_dsqrt_rn_f64_mediumpath_v1)
        /*0014*/ 	.word	0x00000000


	//----- nvinfo : EIATTR_FRAME_SIZE
	.align		4
.L_3:
        /*0018*/ 	.byte	0x04, 0x11
        /*001a*/ 	.short	(.L_5 - .L_4)
	.align		4
.L_4:
        /*001c*/ 	.word	index@($__internal_0_$__cuda_sm20_dblrcp_rn_slowpath_v3)
        /*0020*/ 	.word	0x00000000


	//----- nvinfo : EIATTR_FRAME_SIZE
	.align		4
.L_5:
        /*0024*/ 	.byte	0x04, 0x11
        /*0026*/ 	.short	(.L_7 - .L_6)
	.align		4
.L_6:
        /*0028*/ 	.word	index@(_Z19computeForcesKerneliPK7double3PS_)
        /*002c*/ 	.word	0x00000000


	//----- nvinfo : EIATTR_MIN_STACK_SIZE
	.align		4
.L_7:
        /*0030*/ 	.byte	0x04, 0x12
        /*0032*/ 	.short	(.L_9 - .L_8)
	.align		4
.L_8:
        /*0034*/ 	.word	index@(_Z19computeForcesKerneliPK7double3PS_)
        /*0038*/ 	.word	0x00000000
.L_9:


//--------------------- .nv.compat                --------------------------
	.section	.nv.compat,"",@"SHT_CUDA_COMPAT_INFO"
	.align	4
        /*0000*/ 	.byte	0x02, 0x09, 0x00, 0x00, 0x02, 0x02, 0x01, 0x00, 0x02, 0x05, 0x05, 0x00, 0x03, 0x07, 0x01, 0x01
        /*0010*/ 	.byte	0x02, 0x03, 0x00, 0x00, 0x02, 0x06, 0x01, 0x00, 0x04, 0x0b, 0x08, 0x00, 0x01, 0x00, 0x00, 0x00
        /*0020*/ 	.byte	0x00, 0x00, 0x00, 0x00


//--------------------- .nv.info._Z19computeForcesKerneliPK7double3PS_ --------------------------
	.section	.nv.info._Z19computeForcesKerneliPK7double3PS_,"",@"SHT_CUDA_INFO"
	.sectionflags	@""
	.align	4


	//----- nvinfo : EIATTR_CUDA_API_VERSION
	.align		4
        /*0000*/ 	.byte	0x04, 0x37
        /*0002*/ 	.short	(.L_11 - .L_10)
.L_10:
        /*0004*/ 	.word	0x00000082


	//----- nvinfo : EIATTR_KPARAM_INFO
	.align		4
.L_11:
        /*0008*/ 	.byte	0x04, 0x17
        /*000a*/ 	.short	(.L_13 - .L_12)
.L_12:
        /*000c*/ 	.word	0x00000000
        /*0010*/ 	.short	0x0002
        /*0012*/ 	.short	0x0010
        /*0014*/ 	.byte	0x00, 0xf5, 0x21, 0x00


	//----- nvinfo : EIATTR_KPARAM_INFO
	.align		4
.L_13:
        /*0018*/ 	.byte	0x04, 0x17
        /*001a*/ 	.short	(.L_15 - .L_14)
.L_14:
        /*001c*/ 	.word	0x00000000
        /*0020*/ 	.short	0x0001
        /*0022*/ 	.short	0x0008
        /*0024*/ 	.byte	0x00, 0xf5, 0x21, 0x00


	//----- nvinfo : EIATTR_KPARAM_INFO
	.align		4
.L_15:
        /*0028*/ 	.byte	0x04, 0x17
        /*002a*/ 	.short	(.L_17 - .L_16)
.L_16:
        /*002c*/ 	.word	0x00000000
        /*0030*/ 	.short	0x0000
        /*0032*/ 	.short	0x0000
        /*0034*/ 	.byte	0x00, 0xf0, 0x11, 0x00


	//----- nvinfo : EIATTR_SPARSE_MMA_MASK
	.align		4
.L_17:
        /*0038*/ 	.byte	0x03, 0x50
        /*003a*/ 	.short	0x0000


	//----- nvinfo : EIATTR_MAXREG_COUNT
	.align		4
        /*003c*/ 	.byte	0x03, 0x1b
        /*003e*/ 	.short	0x00ff


	//----- nvinfo : EIATTR_MERCURY_ISA_VERSION
	.align		4
        /*0040*/ 	.byte	0x03, 0x5f
        /*0042*/ 	.short	0x0101


	//----- nvinfo : EIATTR_VRC_CTA_INIT_COUNT
	.align		4
        /*0044*/ 	.byte	0x02, 0x4a
	.zero		1
	.zero		1


	//----- nvinfo : EIATTR_EXIT_INSTR_OFFSETS
	.align		4
        /*0048*/ 	.byte	0x04, 0x1c
        /*004a*/ 	.short	(.L_19 - .L_18)


	//   ....[0]....
.L_18:
        /*004c*/ 	.word	0x00000080


	//   ....[1]....
        /*0050*/ 	.word	0x00003bc0


	//----- nvinfo : EIATTR_CRS_STACK_SIZE
	.align		4
.L_19:
        /*0054*/ 	.byte	0x04, 0x1e
        /*0056*/ 	.short	(.L_21 - .L_20)
.L_20:
        /*0058*/ 	.word	0x00000000


	//----- nvinfo : EIATTR_CBANK_PARAM_SIZE
	.align		4
.L_21:
        /*005c*/ 	.byte	0x03, 0x19
        /*005e*/ 	.short	0x0018


	//----- nvinfo : EIATTR_PARAM_CBANK
	.align		4
        /*0060*/ 	.byte	0x04, 0x0a
        /*0062*/ 	.short	(.L_23 - .L_22)
	.align		4
.L_22:
        /*0064*/ 	.word	index@(.nv.constant0._Z19computeForcesKerneliPK7double3PS_)
        /*0068*/ 	.short	0x0380
        /*006a*/ 	.short	0x0018


	//----- nvinfo : EIATTR_SW_WAR
	.align		4
.L_23:
        /*006c*/ 	.byte	0x04, 0x36
        /*006e*/ 	.short	(.L_25 - .L_24)
.L_24:
        /*0070*/ 	.word	0x00000008
.L_25:


//--------------------- .nv.callgraph             --------------------------
	.section	.nv.callgraph,"",@"SHT_CUDA_CALLGRAPH"
	.align	4
	.sectionentsize	8
	.align		4
        /*0000*/ 	.word	0x00000000
	.align		4
        /*0004*/ 	.word	0xffffffff
	.align		4
        /*0008*/ 	.word	0x00000000
	.align		4
        /*000c*/ 	.word	0xfffffffe
	.align		4
        /*0010*/ 	.word	0x00000000
	.align		4
        /*0014*/ 	.word	0xfffffffd
	.align		4
        /*0018*/ 	.word	0x00000000
	.align		4
        /*001c*/ 	.word	0xfffffffc


//--------------------- .text._Z19computeForcesKerneliPK7double3PS_ --------------------------
	.section	.text._Z19computeForcesKerneliPK7double3PS_,"ax",@progbits
	.align	128
        .global         _Z19computeForcesKerneliPK7double3PS_
        .type           _Z19computeForcesKerneliPK7double3PS_,@function
        .size           _Z19computeForcesKerneliPK7double3PS_,(.L_x_81 - _Z19computeForcesKerneliPK7double3PS_)
        .other          _Z19computeForcesKerneliPK7double3PS_,@"STO_CUDA_ENTRY STV_DEFAULT"
_Z19computeForcesKerneliPK7double3PS_:
.text._Z19computeForcesKerneliPK7double3PS_:
[----:B------:R-:W-:Y:S01]  /*0000*/  LDC R1, c[0x0][0x37c] ;  /* 0x0000df00ff017b82 */ /* 0x000fe20000000800 */
[----:B------:R-:W0:Y:S07]  /*0010*/  S2R R0, SR_TID.X ;  /* 0x0000000000007919 */ /* 0x000e2e0000002100 */
[----:B------:R-:W1:Y:S01]  /*0020*/  S2UR UR4, SR_CTAID.X ;  /* 0x00000000000479c3 */ /* 0x000e620000002500 */
[----:B------:R-:W1:Y:S01]  /*0030*/  LDCU UR5, c[0x0][0x360] ;  /* 0x00006c00ff0577ac */ /* 0x000e620008000800 */
[----:B------:R-:W2:Y:S01]  /*0040*/  LDCU UR7, c[0x0][0x380] ;  /* 0x00007000ff0777ac */ /* 0x000ea20008000800 */
[----:B-1----:R-:W-:-:S06]  /*0050*/  UIMAD UR4, UR4, UR5, URZ ;  /* 0x00000005040472a4 */ /* 0x002fcc000f8e02ff */
[----:B0-----:R-:W-:-:S05]  /*0060*/  VIADD R47, R0, UR4 ;  /* 0x00000004002f7c36 */ /* 0x001fca0008000000 */
[----:B--2---:R-:W-:-:S13]  /*0070*/  ISETP.GE.AND P0, PT, R47, UR7, PT ;  /* 0x000000072f007c0c */ /* 0x004fda000bf06270 */
[----:B------:R-:W-:Y:S05]  /*0080*/  @P0 EXIT ;  /* 0x000000000000094d */ /* 0x000fea0003800000 */
[----:B------:R-:W0:Y:S01]  /*0090*/  LDCU UR6, c[0x0][0x370] ;  /* 0x00006e00ff0677ac */ /* 0x000e220008000800 */
[----:B------:R-:W-:Y:S01]  /*00a0*/  LOP3.LUT R45, RZ, UR4, RZ, 0x33, !PT ;  /* 0x00000004ff2d7c12 */ /* 0x000fe2000f8e33ff */
[----:B------:R-:W-:Y:S01]  /*00b0*/  IMAD.MOV.U32 R46, RZ, RZ, RZ ;  /* 0x000000ffff2e7224 */ /* 0x000fe200078e00ff */
[----:B------:R-:W-:Y:S01]  /*00c0*/  PRMT R44, RZ, 0x7610, R44 ;  /* 0x00007610ff2c7816 */ /* 0x000fe2000000002c */
[C---:B------:R-:W-:Y:S01]  /*00d0*/  VIADD R41, R47.reuse, 0xffffffff ;  /* 0xffffffff2f297836 */ /* 0x040fe20000000000 */
[----:B------:R-:W-:Y:S01]  /*00e0*/  IADD3 R45, PT, PT, -R0, UR7, R45 ;  /* 0x00000007002d7c10 */ /* 0x000fe2000fffe12d */
[----:B------:R-:W1:Y:S01]  /*00f0*/  LDCU.64 UR8, c[0x0][0x358] ;  /* 0x00006b00ff0877ac */ /* 0x000e620008000a00 */
[----:B------:R-:W-:Y:S01]  /*0100*/  PRMT R40, R47, 0x7610, R40 ;  /* 0x000076102f287816 */ /* 0x000fe20000000028 */
[----:B0-----:R-:W-:-:S04]  /*0110*/  UIMAD UR5, UR5, UR6, URZ ;  /* 0x00000006050572a4 */ /* 0x001fc8000f8e02ff */
[----:B------:R-:W-:-:S12]  /*0120*/  UIADD3 UR10, UPT, UPT, -UR5, URZ, URZ ;  /* 0x000000ff050a7290 */ /* 0x000fd8000fffe1ff */
.L_x_70:
[----:B------:R-:W0:Y:S08]  /*0130*/  LDC.64 R14, c[0x0][0x390] ;  /* 0x0000e400ff0e7b82 */ /* 0x000e300000000a00 */
[----:B------:R-:W2:Y:S01]  /*0140*/  LDC.64 R2, c[0x0][0x388] ;  /* 0x0000e200ff027b82 */ /* 0x000ea20000000a00 */
[----:B0-----:R-:W-:-:S05]  /*0150*/  IMAD.WIDE R14, R47, 0x18, R14 ;  /* 0x000000182f0e7825 */ /* 0x001fca00078e020e */
[----:B-1----:R0:W-:Y:S01]  /*0160*/  STG.E.64 desc[UR8][R14.64], RZ ;  /* 0x000000ff0e007986 */ /* 0x0021e2000c101b08 */
[----:B--2---:R-:W-:-:S03]  /*0170*/  IMAD.WIDE R2, R47, 0x18, R2 ;  /* 0x000000182f027825 */ /* 0x004fc600078e0202 */
[----:B------:R0:W-:Y:S04]  /*0180*/  STG.E.64 desc[UR8][R14.64+0x8], RZ ;  /* 0x000008ff0e007986 */ /* 0x0001e8000c101b08 */
[----:B------:R0:W-:Y:S04]  /*0190*/  STG.E.64 desc[UR8][R14.64+0x10], RZ ;  /* 0x000010ff0e007986 */ /* 0x0001e8000c101b08 */
[----:B-----5:R0:W5:Y:S04]  /*01a0*/  LDG.E.64 R16, desc[UR8][R2.64] ;  /* 0x0000000802107981 */ /* 0x020168000c1e1b00 */
[----:B------:R0:W5:Y:S04]  /*01b0*/  LDG.E.64 R18, desc[UR8][R2.64+0x8] ;  /* 0x0000080802127981 */ /* 0x000168000c1e1b00 */
[----:B------:R0:W5:Y:S01]  /*01c0*/  LDG.E.64 R20, desc[UR8][R2.64+0x10] ;  /* 0x0000100802147981 */ /* 0x000162000c1e1b00 */
[----:B------:R-:W-:Y:S01]  /*01d0*/  ISETP.GE.AND P0, PT, R47, 0x1, PT ;  /* 0x000000012f00780c */ /* 0x000fe20003f06270 */
[----:B------:R-:W-:Y:S01]  /*01e0*/  UIADD3 UR4, UPT, UPT, -UR5, URZ, URZ ;  /* 0x000000ff05047290 */ /* 0x000fe2000fffe1ff */
[----:B------:R-:W-:Y:S01]  /*01f0*/  BSSY.RECONVERGENT B0, `(.L_x_0) ;  /* 0x00001ce000007945 */ /* 0x000fe20003800200 */
[----:B------:R-:W-:-:S02]  /*0200*/  CS2R R24, SRZ ;  /* 0x0000000000187805 */ /* 0x000fc4000001ff00 */
[----:B------:R-:W-:Y:S02]  /*0210*/  CS2R R36, SRZ ;  /* 0x0000000000247805 */ /* 0x000fe4000001ff00 */
[----:B------:R-:W-:Y:S01]  /*0220*/  CS2R R32, SRZ ;  /* 0x0000000000207805 */ /* 0x000fe2000001ff00 */
[----:B------:R-:W-:-:S05]  /*0230*/  IMAD R13, R46, UR4, R45 ;  /* 0x000000042e0d7c24 */ /* 0x000fca000f8e022d */
[----:B0-----:R-:W-:Y:S05]  /*0240*/  @!P0 BRA `(.L_x_1) ;  /* 0x0000001c00208947 */ /* 0x001fea0003800000 */
[----:B------:R-:W-:Y:S01]  /*0250*/  IMAD R0, R46, UR5, R41 ;  /* 0x000000052e007c24 */ /* 0x000fe2000f8e0229 */
[----:B------:R-:W-:Y:S01]  /*0260*/  BSSY.RECONVERGENT B2, `(.L_x_2) ;  /* 0x0000100000027945 */ /* 0x000fe20003800200 */
[----:B------:R-:W-:Y:S02]  /*0270*/  CS2R R32, SRZ ;  /* 0x0000000000207805 */ /* 0x000fe4000001ff00 */
[----:B------:R-:W-:Y:S02]  /*0280*/  CS2R R36, SRZ ;  /* 0x0000000000247805 */ /* 0x000fe4000001ff00 */
[----:B------:R-:W-:Y:S02]  /*0290*/  CS2R R24, SRZ ;  /* 0x0000000000187805 */ /* 0x000fe4000001ff00 */
[----:B------:R-:W-:Y:S01]  /*02a0*/  ISETP.GE.U32.AND P0, PT, R0, 0x3, PT ;  /* 0x000000030000780c */ /* 0x000fe20003f06070 */
[----:B------:R-:W-:-:S12]  /*02b0*/  HFMA2 R0, -RZ, RZ, 0, 0 ;  /* 0x00000000ff007431 */ /* 0x000fd800000001ff */
[----:B------:R-:W-:Y:S05]  /*02c0*/  @!P0 BRA `(.L_x_3) ;  /* 0x0000000c00e48947 */ /* 0x000fea0003800000 */
[----:B------:R-:W0:Y:S01]  /*02d0*/  LDCU.64 UR6, c[0x0][0x388] ;  /* 0x00007100ff0677ac */ /* 0x000e220008000a00 */
[----:B------:R-:W-:Y:S02]  /*02e0*/  LOP3.LUT R0, R47, 0x7ffffffc, RZ, 0xc0, !PT ;  /* 0x7ffffffc2f007812 */ /* 0x000fe400078ec0ff */
[----:B------:R-:W-:-:S03]  /*02f0*/  CS2R R32, SRZ ;  /* 0x0000000000207805 */ /* 0x000fc6000001ff00 */
[----:B------:R-:W-:Y:S01]  /*0300*/  IMAD.MOV R2, RZ, RZ, -R0 ;  /* 0x000000ffff027224 */ /* 0x000fe200078e0a00 */
[----:B0-----:R-:W-:-:S04]  /*0310*/  UIADD3 UR4, UP0, UPT, UR6, 0x30, URZ ;  /* 0x0000003006047890 */ /* 0x001fc8000ff1e0ff */
[----:B------:R-:W-:Y:S02]  /*0320*/  UIADD3.X UR6, UPT, UPT, URZ, UR7, URZ, UP0, !UPT ;  /* 0x00000007ff067290 */ /* 0x000fe400087fe4ff */
[----:B------:R-:W-:-:S04]  /*0330*/  IMAD.U32 R30, RZ, RZ, UR4 ;  /* 0x00000004ff1e7e24 */ /* 0x000fc8000f8e00ff */
[----:B------:R-:W-:-:S07]  /*0340*/  IMAD.U32 R31, RZ, RZ, UR6 ;  /* 0x00000006ff1f7e24 */ /* 0x000fce000f8e00ff */
.L_x_20:
[----:B------:R-:W2:Y:S04]  /*0350*/  LDG.E.64 R38, desc[UR8][R30.64+-0x28] ;  /* 0xffffd8081e267981 */ /* 0x000ea8000c1e1b00 */
[----:B------:R-:W3:Y:S04]  /*0360*/  LDG.E.64 R22, desc[UR8][R30.64+-0x30] ;  /* 0xffffd0081e167981 */ /* 0x000ee8000c1e1b00 */
[----:B------:R-:W4:Y:S01]  /*0370*/  LDG.E.64 R34, desc[UR8][R30.64+-0x20] ;  /* 0xffffe0081e227981 */ /* 0x000f22000c1e1b00 */
[----:B------:R-:W-:Y:S01]  /*0380*/  IMAD.MOV.U32 R42, RZ, RZ, 0x0 ;  /* 0x00000000ff2a7424 */ /* 0x000fe200078e00ff */
[----:B------:R-:W-:Y:S01]  /*0390*/  BSSY.RECONVERGENT B3, `(.L_x_4) ;  /* 0x000001c000037945 */ /* 0x000fe20003800200 */
[----:B------:R-:W-:Y:S01]  /*03a0*/  IMAD.MOV.U32 R43, RZ, RZ, 0x3fd80000 ;  /* 0x3fd80000ff2b7424 */ /* 0x000fe200078e00ff */
[----:B--2--5:R-:W-:-:S02]  /*03b0*/  DADD R38, -R18, R38 ;  /* 0x0000000012267229 */ /* 0x024fc40000000126 */
[----:B---3--:R-:W-:-:S06]  /*03c0*/  DADD R22, -R16, R22 ;  /* 0x0000000010167229 */ /* 0x008fcc0000000116 */
[----:B------:R-:W-:Y:S02]  /*03d0*/  DMUL R4, R38, R38 ;  /* 0x0000002626047228 */ /* 0x000fe40000000000 */
[----:B----4-:R-:W-:-:S06]  /*03e0*/  DADD R34, -R20, R34 ;  /* 0x0000000014227229 */ /* 0x010fcc0000000122 */
[----:B------:R-:W-:-:S08]  /*03f0*/  DFMA R4, R22, R22, R4 ;  /* 0x000000161604722b */ /* 0x000fd00000000004 */
[----:B------:R-:W-:-:S06]  /*0400*/  DFMA R10, R34, R34, R4 ;  /* 0x00000022220a722b */ /* 0x000fcc0000000004 */
[----:B------:R-:W0:Y:S04]  /*0410*/  MUFU.RSQ64H R27, R11 ;  /* 0x0000000b001b7308 */ /* 0x000e280000001c00 */
[----:B------:R-:W-:-:S04]  /*0420*/  IADD3 R26, PT, PT, R11, -0x3500000, RZ ;  /* 0xfcb000000b1a7810 */ /* 0x000fc80007ffe0ff */
[----:B------:R-:W-:Y:S02]  /*0430*/  ISETP.GE.U32.AND P0, PT, R26, 0x7ca00000, PT ;  /* 0x7ca000001a00780c */ /* 0x000fe40003f06070 */
[----:B0-----:R-:W-:-:S08]  /*0440*/  DMUL R4, R26, R26 ;  /* 0x0000001a1a047228 */ /* 0x001fd00000000000 */
[----:B------:R-:W-:-:S08]  /*0450*/  DFMA R4, R10, -R4, 1 ;  /* 0x3ff000000a04742b */ /* 0x000fd00000000804 */
[----:B------:R-:W-:Y:S02]  /*0460*/  DFMA R42, R4, R42, 0.5 ;  /* 0x3fe00000042a742b */ /* 0x000fe4000000002a */
[----:B------:R-:W-:-:S08]  /*0470*/  DMUL R4, R26, R4 ;  /* 0x000000041a047228 */ /* 0x000fd00000000000 */
[----:B------:R-:W-:-:S08]  /*0480*/  DFMA R42, R42, R4, R26 ;  /* 0x000000042a2a722b */ /* 0x000fd0000000001a */
[----:B------:R-:W-:Y:S02]  /*0490*/  DMUL R6, R10, R42 ;  /* 0x0000002a0a067228 */ /* 0x000fe40000000000 */
[----:B------:R-:W-:Y:S01]  /*04a0*/  VIADD R5, R43, 0xfff00000 ;  /* 0xfff000002b057836 */ /* 0x000fe20000000000 */
[----:B------:R-:W-:-:S05]  /*04b0*/  MOV R4, R42 ;  /* 0x0000002a00047202 */ /* 0x000fca0000000f00 */
[----:B------:R-:W-:-:S08]  /*04c0*/  DFMA R8, R6, -R6, R10 ;  /* 0x800000060608722b */ /* 0x000fd0000000000a */
[----:B------:R-:W-:Y:S01]  /*04d0*/  DFMA R28, R8, R4, R6 ;  /* 0x00000004081c722b */ /* 0x000fe20000000006 */
[----:B------:R-:W-:Y:S10]  /*04e0*/  @!P0 BRA `(.L_x_5) ;  /* 0x0000000000188947 */ /* 0x000ff40003800000 */
[----:B------:R-:W-:Y:S01]  /*04f0*/  IMAD.MOV.U32 R12, RZ, RZ, R42 ;  /* 0x000000ffff0c7224 */ /* 0x000fe200078e002a */
[----:B------:R-:W-:Y:S01]  /*0500*/  MOV R48, 0x530 ;  /* 0x0000053000307802 */ /* 0x000fe20000000f00 */
[----:B------:R-:W-:-:S07]  /*0510*/  IMAD.MOV.U32 R4, RZ, RZ, R26 ;  /* 0x000000ffff047224 */ /* 0x000fce00078e001a */
[----:B------:R-:W-:Y:S05]  /*0520*/  CALL.REL.NOINC `($__internal_1_$__cuda_sm20_dsqrt_rn_f64_mediumpath_v1) ;  /* 0x00000038004c7944 */ /* 0x000fea0003c00000 */
[----:B------:R-:W-:Y:S01]  /*0530*/  IMAD.MOV.U32 R28, RZ, RZ, R4 ;  /* 0x000000ffff1c7224 */ /* 0x000fe200078e0004 */
[----:B------:R-:W-:-:S07]  /*0540*/  MOV R29, R5 ;  /* 0x00000005001d7202 */ /* 0x000fce0000000f00 */
.L_x_5:
[----:B------:R-:W-:Y:S05]  /*0550*/  BSYNC.RECONVERGENT B3 ;  /* 0x0000000000037941 */ /* 0x000fea0003800200 */
.L_x_4:
[----:B------:R-:W0:Y:S01]  /*0560*/  MUFU.RCP64H R5, R29 ;  /* 0x0000001d00057308 */ /* 0x000e220000001800 */
[----:B------:R-:W-:Y:S01]  /*0570*/  VIADD R4, R29, 0x300402 ;  /* 0x003004021d047836 */ /* 0x000fe20000000000 */
[----:B------:R-:W-:Y:S04]  /*0580*/  BSSY.RECONVERGENT B3, `(.L_x_6) ;  /* 0x000000e000037945 */ /* 0x000fe80003800200 */
[----:B------:R-:W-:Y:S01]  /*0590*/  FSETP.GEU.AND P0, PT, |R4|, 5.8789094863358348022e-39, PT ;  /* 0x004004020400780b */ /* 0x000fe20003f0e200 */
[----:B0-----:R-:W-:-:S08]  /*05a0*/  DFMA R6, R4, -R28, 1 ;  /* 0x3ff000000406742b */ /* 0x001fd0000000081c */
[----:B------:R-:W-:-:S08]  /*05b0*/  DFMA R6, R6, R6, R6 ;  /* 0x000000060606722b */ /* 0x000fd00000000006 */
[----:B------:R-:W-:-:S08]  /*05c0*/  DFMA R6, R4, R6, R4 ;  /* 0x000000060406722b */ /* 0x000fd00000000004 */
[----:B------:R-:W-:-:S08]  /*05d0*/  DFMA R8, R6, -R28, 1 ;  /* 0x3ff000000608742b */ /* 0x000fd0000000081c */
[----:B------:R-:W-:Y:S01]  /*05e0*/  DFMA R6, R6, R8, R6 ;  /* 0x000000080606722b */ /* 0x000fe20000000006 */
[----:B------:R-:W-:Y:S10]  /*05f0*/  @P0 BRA `(.L_x_7) ;  /* 0x0000000000180947 */ /* 0x000ff40003800000 */
[----:B------:R-:W-:Y:S01]  /*0600*/  LOP3.LUT R6, R29, 0x7fffffff, RZ, 0xc0, !PT ;  /* 0x7fffffff1d067812 */ /* 0x000fe200078ec0ff */
[----:B------:R-:W-:Y:S01]  /*0610*/  IMAD.MOV.U32 R8, RZ, RZ, R28 ;  /* 0x000000ffff087224 */ /* 0x000fe200078e001c */
[----:B------:R-:W-:Y:S01]  /*0620*/  MOV R4, 0x660 ;  /* 0x0000066000047802 */ /* 0x000fe20000000f00 */
[----:B------:R-:W-:Y:S01]  /*0630*/  IMAD.MOV.U32 R5, RZ, RZ, R29 ;  /* 0x000000ffff057224 */ /* 0x000fe200078e001d */
[----:B------:R-:W-:-:S07]  /*0640*/  IADD3 R6, PT, PT, R6, -0x100000, RZ ;  /* 0xfff0000006067810 */ /* 0x000fce0007ffe0ff */
[----:B------:R-:W-:Y:S05]  /*0650*/  CALL.REL.NOINC `($__internal_0_$__cuda_sm20_dblrcp_rn_slowpath_v3) ;  /* 0x00000034005c7944 */ /* 0x000fea0003c00000 */
.L_x_7:
[----:B------:R-:W-:Y:S05]  /*0660*/  BSYNC.RECONVERGENT B3 ;  /* 0x0000000000037941 */ /* 0x000fea0003800200 */
.L_x_6:
[----:B------:R-:W2:Y:S04]  /*0670*/  LDG.E.64 R26, desc[UR8][R30.64+-0x10] ;  /* 0xfffff0081e1a7981 */ /* 0x000ea8000c1e1b00 */
[----:B------:R-:W3:Y:S04]  /*0680*/  LDG.E.64 R28, desc[UR8][R30.64+-0x18] ;  /* 0xffffe8081e1c7981 */ /* 0x000ee8000c1e1b00 */
[----:B------:R-:W4:Y:S01]  /*0690*/  LDG.E.64 R8, desc[UR8][R30.64+-0x8] ;  /* 0xfffff8081e087981 */ /* 0x000f22000c1e1b00 */
[-C--:B------:R-:W-:Y:S01]  /*06a0*/  DMUL R4, R22, R6.reuse ;  /* 0x0000000616047228 */ /* 0x080fe20000000000 */
[----:B------:R-:W-:Y:S01]  /*06b0*/  IMAD.MOV.U32 R42, RZ, RZ, 0x0 ;  /* 0x00000000ff2a7424 */ /* 0x000fe200078e00ff */
[-C--:B------:R-:W-:Y:S01]  /*06c0*/  DMUL R38, R38, R6.reuse ;  /* 0x0000000626267228 */ /* 0x080fe20000000000 */
[----:B------:R-:W-:Y:S01]  /*06d0*/  IMAD.MOV.U32 R43, RZ, RZ, 0x3fd80000 ;  /* 0x3fd80000ff2b7424 */ /* 0x000fe200078e00ff */
[-C--:B------:R-:W-:Y:S01]  /*06e0*/  DMUL R34, R34, R6.reuse ;  /* 0x0000000622227228 */ /* 0x080fe20000000000 */
[----:B------:R-:W-:Y:S03]  /*06f0*/  BSSY.RECONVERGENT B3, `(.L_x_8) ;  /* 0x0000021000037945 */ /* 0x000fe60003800200 */
[----:B------:R-:W-:-:S02]  /*0700*/  DMUL R4, R4, R6 ;  /* 0x0000000604047228 */ /* 0x000fc40000000000 */
[-C--:B------:R-:W-:Y:S02]  /*0710*/  DMUL R38, R38, R6.reuse ;  /* 0x0000000626267228 */ /* 0x080fe40000000000 */
[----:B------:R-:W-:-:S04]  /*0720*/  DMUL R34, R34, R6 ;  /* 0x0000000622227228 */ /* 0x000fc80000000000 */
[-C--:B------:R-:W-:Y:S02]  /*0730*/  DFMA R24, R4, R6.reuse, R24 ;  /* 0x000000060418722b */ /* 0x080fe40000000018 */
[-C--:B------:R-:W-:Y:S02]  /*0740*/  DFMA R36, R38, R6.reuse, R36 ;  /* 0x000000062624722b */ /* 0x080fe40000000024 */
[----:B------:R-:W-:Y:S02]  /*0750*/  DFMA R38, R34, R6, R32 ;  /* 0x000000062226722b */ /* 0x000fe40000000020 */
[----:B--2---:R-:W-:Y:S02]  /*0760*/  DADD R26, -R18, R26 ;  /* 0x00000000121a7229 */ /* 0x004fe4000000011a */
[----:B---3--:R-:W-:-:S06]  /*0770*/  DADD R28, -R16, R28 ;  /* 0x00000000101c7229 */ /* 0x008fcc000000011c */
[----:B------:R-:W-:Y:S02]  /*0780*/  DMUL R10, R26, R26 ;  /* 0x0000001a1a0a7228 */ /* 0x000fe40000000000 */
[----:B----4-:R-:W-:-:S06]  /*0790*/  DADD R22, -R20, R8 ;  /* 0x0000000014167229 */ /* 0x010fcc0000000108 */
[----:B------:R-:W-:-:S08]  /*07a0*/  DFMA R10, R28, R28, R10 ;  /* 0x0000001c1c0a722b */ /* 0x000fd0000000000a */
[----:B------:R-:W-:-:S06]  /*07b0*/  DFMA R10, R22, R22, R10 ;  /* 0x00000016160a722b */ /* 0x000fcc000000000a */
[----:B------:R-:W0:Y:S04]  /*07c0*/  MUFU.RSQ64H R5, R11 ;  /* 0x0000000b00057308 */ /* 0x000e280000001c00 */
[----:B------:R-:W-:-:S05]  /*07d0*/  VIADD R4, R11, 0xfcb00000 ;  /* 0xfcb000000b047836 */ /* 0x000fca0000000000 */
[----:B------:R-:W-:Y:S01]  /*07e0*/  ISETP.GE.U32.AND P0, PT, R4, 0x7ca00000, PT ;  /* 0x7ca000000400780c */ /* 0x000fe20003f06070 */
[----:B0-----:R-:W-:-:S08]  /*07f0*/  DMUL R8, R4, R4 ;  /* 0x0000000404087228 */ /* 0x001fd00000000000 */
[----:B------:R-:W-:-:S08]  /*0800*/  DFMA R8, R10, -R8, 1 ;  /* 0x3ff000000a08742b */ /* 0x000fd00000000808 */
[----:B------:R-:W-:Y:S02]  /*0810*/  DFMA R42, R8, R42, 0.5 ;  /* 0x3fe00000082a742b */ /* 0x000fe4000000002a */
[----:B------:R-:W-:-:S08]  /*0820*/  DMUL R8, R4, R8 ;  /* 0x0000000804087228 */ /* 0x000fd00000000000 */
[----:B------:R-:W-:-:S08]  /*0830*/  DFMA R42, R42, R8, R4 ;  /* 0x000000082a2a722b */ /* 0x000fd00000000004 */
[----:B------:R-:W-:Y:S02]  /*0840*/  DMUL R6, R10, R42 ;  /* 0x0000002a0a067228 */ /* 0x000fe40000000000 */
[----:B------:R-:W-:Y:S01]  /*0850*/  IADD3 R33, PT, PT, R43, -0x100000, RZ ;  /* 0xfff000002b217810 */ /* 0x000fe20007ffe0ff */
[----:B------:R-:W-:-:S05]  /*0860*/  IMAD.MOV.U32 R32, RZ, RZ, R42 ;  /* 0x000000ffff207224 */ /* 0x000fca00078e002a */
[----:B------:R-:W-:-:S08]  /*0870*/  DFMA R8, R6, -R6, R10 ;  /* 0x800000060608722b */ /* 0x000fd0000000000a */
[----:B------:R-:W-:Y:S01]  /*0880*/  DFMA R34, R8, R32, R6 ;  /* 0x000000200822722b */ /* 0x000fe20000000006 */
[----:B------:R-:W-:Y:S10]  /*0890*/  @!P0 BRA `(.L_x_9) ;  /* 0x0000000000188947 */ /* 0x000ff40003800000 */
[----:B------:R-:W-:Y:S01]  /*08a0*/  IMAD.MOV.U32 R12, RZ, RZ, R42 ;  /* 0x000000ffff0c7224 */ /* 0x000fe200078e002a */
[----:B------:R-:W-:Y:S01]  /*08b0*/  MOV R48, 0x8e0 ;  /* 0x000008e000307802 */ /* 0x000fe20000000f00 */
[----:B------:R-:W-:-:S07]  /*08c0*/  IMAD.MOV.U32 R5, RZ, RZ, R33 ;  /* 0x000000ffff057224 */ /* 0x000fce00078e0021 */
[----:B------:R-:W-:Y:S05]  /*08d0*/  CALL.REL.NOINC `($__internal_1_$__cuda_sm20_dsqrt_rn_f64_mediumpath_v1) ;  /* 0x0000003400607944 */ /* 0x000fea0003c00000 */
[----:B------:R-:W-:Y:S01]  /*08e0*/  MOV R34, R4 ;  /* 0x0000000400227202 */ /* 0x000fe20000000f00 */
[----:B------:R-:W-:-:S07]  /*08f0*/  IMAD.MOV.U32 R35, RZ, RZ, R5 ;  /* 0x000000ffff237224 */ /* 0x000fce00078e0005 */
.L_x_9:
[----:B------:R-:W-:Y:S05]  /*0900*/  BSYNC.RECONVERGENT B3 ;  /* 0x0000000000037941 */ /* 0x000fea0003800200 */
.L_x_8:
        /* <DEDUP_REMOVED lines=12> */
[----:B------:R-:W-:Y:S02]  /*09d0*/  MOV R5, R35 ;  /* 0x0000002300057202 */ /* 0x000fe40000000f00 */
[----:B------:R-:W-:Y:S01]  /*09e0*/  MOV R4, 0xa10 ;  /* 0x00000a1000047802 */ /* 0x000fe20000000f00 */
[----:B------:R-:W-:-:S07]  /*09f0*/  VIADD R6, R6, 0xfff00000 ;  /* 0xfff0000006067836 */ /* 0x000fce0000000000 */
[----:B------:R-:W-:Y:S05]  /*0a00*/  CALL.REL.NOINC `($__internal_0_$__cuda_sm20_dblrcp_rn_slowpath_v3) ;  /* 0x0000003000707944 */ /* 0x000fea0003c00000 */
.L_x_11:
[----:B------:R-:W-:Y:S05]  /*0a10*/  BSYNC.RECONVERGENT B3 ;  /* 0x0000000000037941 */ /* 0x000fea0003800200 */
.L_x_10:
[----:B------:R-:W2:Y:S04]  /*0a20*/  LDG.E.64 R32, desc[UR8][R30.64+0x8] ;  /* 0x000008081e207981 */ /* 0x000ea8000c1e1b00 */
[----:B------:R-:W3:Y:S04]  /*0a30*/  LDG.E.64 R34, desc[UR8][R30.64] ;  /* 0x000000081e227981 */ /* 0x000ee8000c1e1b00 */
[----:B------:R-:W4:Y:S01]  /*0a40*/  LDG.E.64 R8, desc[UR8][R30.64+0x10] ;  /* 0x000010081e087981 */ /* 0x000f22000c1e1b00 */
[-C--:B------:R-:W-:Y:S01]  /*0a50*/  DMUL R4, R28, R6.reuse ;  /* 0x000000061c047228 */ /* 0x080fe20000000000 */
[----:B------:R-:W-:Y:S01]  /*0a60*/  IMAD.MOV.U32 R42, RZ, RZ, 0x0 ;  /* 0x00000000ff2a7424 */ /* 0x000fe200078e00ff */
[----:B------:R-:W-:Y:S01]  /*0a70*/  MOV R43, 0x3fd80000 ;  /* 0x3fd80000002b7802 */ /* 0x000fe20000000f00 */
[-C--:B------:R-:W-:Y:S01]  /*0a80*/  DMUL R26, R26, R6.reuse ;  /* 0x000000061a1a7228 */ /* 0x080fe20000000000 */
[----:B------:R-:W-:Y:S01]  /*0a90*/  BSSY.RECONVERGENT B3, `(.L_x_12) ;  /* 0x0000022000037945 */ /* 0x000fe20003800200 */
[----:B------:R-:W-:-:S03]  /*0aa0*/  DMUL R22, R22, R6 ;  /* 0x0000000616167228 */ /* 0x000fc60000000000 */
[----:B------:R-:W-:-:S03]  /*0ab0*/  DMUL R4, R4, R6 ;  /* 0x0000000604047228 */ /* 0x000fc60000000000 */
[-C--:B------:R-:W-:Y:S02]  /*0ac0*/  DMUL R26, R26, R6.reuse ;  /* 0x000000061a1a7228 */ /* 0x080fe40000000000 */
[----:B------:R-:W-:-:S03]  /*0ad0*/  DMUL R22, R22, R6 ;  /* 0x0000000616167228 */ /* 0x000fc60000000000 */
[----:B------:R-:W-:-:S03]  /*0ae0*/  DFMA R24, R4, R6, R24 ;  /* 0x000000060418722b */ /* 0x000fc60000000018 */
        /* <DEDUP_REMOVED lines=17> */
[----:B------:R-:W-:Y:S02]  /*0c00*/  VIADD R23, R43, 0xfff00000 ;  /* 0xfff000002b177836 */ /* 0x000fe40000000000 */
[----:B------:R-:W-:-:S04]  /*0c10*/  IMAD.MOV.U32 R22, RZ, RZ, R42 ;  /* 0x000000ffff167224 */ /* 0x000fc800078e002a */
[----:B------:R-:W-:-:S08]  /*0c20*/  DFMA R8, R6, -R6, R10 ;  /* 0x800000060608722b */ /* 0x000fd0000000000a */
[----:B------:R-:W-:Y:S01]  /*0c30*/  DFMA R26, R8, R22, R6 ;  /* 0x00000016081a722b */ /* 0x000fe20000000006 */
[----:B------:R-:W-:Y:S10]  /*0c40*/  @!P0 BRA `(.L_x_13) ;  /* 0x0000000000188947 */ /* 0x000ff40003800000 */
[----:B------:R-:W-:Y:S01]  /*0c50*/  IMAD.MOV.U32 R12, RZ, RZ, R42 ;  /* 0x000000ffff0c7224 */ /* 0x000fe200078e002a */
[----:B------:R-:W-:Y:S02]  /*0c60*/  MOV R5, R23 ;  /* 0x0000001700057202 */ /* 0x000fe40000000f00 */
[----:B------:R-:W-:-:S07]  /*0c70*/  MOV R48, 0xc90 ;  /* 0x00000c9000307802 */ /* 0x000fce0000000f00 */
[----:B------:R-:W-:Y:S05]  /*0c80*/  CALL.REL.NOINC `($__internal_1_$__cuda_sm20_dsqrt_rn_f64_mediumpath_v1) ;  /* 0x0000003000747944 */ /* 0x000fea0003c00000 */
[----:B------:R-:W-:Y:S02]  /*0c90*/  IMAD.MOV.U32 R26, RZ, RZ, R4 ;  /* 0x000000ffff1a7224 */ /* 0x000fe400078e0004 */
[----:B------:R-:W-:-:S07]  /*0ca0*/  IMAD.MOV.U32 R27, RZ, RZ, R5 ;  /* 0x000000ffff1b7224 */ /* 0x000fce00078e0005 */
.L_x_13:
[----:B------:R-:W-:Y:S05]  /*0cb0*/  BSYNC.RECONVERGENT B3 ;  /* 0x0000000000037941 */ /* 0x000fea0003800200 */
.L_x_12:
        /* <DEDUP_REMOVED lines=16> */
.L_x_15:
[----:B------:R-:W-:Y:S05]  /*0dc0*/  BSYNC.RECONVERGENT B3 ;  /* 0x0000000000037941 */ /* 0x000fea0003800200 */
.L_x_14:
[----:B------:R-:W2:Y:S04]  /*0dd0*/  LDG.E.64 R22, desc[UR8][R30.64+0x20] ;  /* 0x000020081e167981 */ /* 0x000ea8000c1e1b00 */
[----:B------:R-:W3:Y:S04]  /*0de0*/  LDG.E.64 R26, desc[UR8][R30.64+0x18] ;  /* 0x000018081e1a7981 */ /* 0x000ee8000c1e1b00 */
[----:B------:R-:W4:Y:S01]  /*0df0*/  LDG.E.64 R8, desc[UR8][R30.64+0x28] ;  /* 0x000028081e087981 */ /* 0x000f22000c1e1b00 */
[-C--:B------:R-:W-:Y:S01]  /*0e00*/  DMUL R4, R34, R6.reuse ;  /* 0x0000000622047228 */ /* 0x080fe20000000000 */
[----:B------:R-:W-:Y:S01]  /*0e10*/  MOV R42, 0x0 ;  /* 0x00000000002a7802 */ /* 0x000fe20000000f00 */
[----:B------:R-:W-:Y:S01]  /*0e20*/  IMAD.MOV.U32 R43, RZ, RZ, 0x3fd80000 ;  /* 0x3fd80000ff2b7424 */ /* 0x000fe200078e00ff */
        /* <DEDUP_REMOVED lines=29> */
[----:B------:R-:W-:Y:S01]  /*1000*/  MOV R12, R42 ;  /* 0x0000002a000c7202 */ /* 0x000fe20000000f00 */
[----:B------:R-:W-:Y:S01]  /*1010*/  IMAD.MOV.U32 R5, RZ, RZ, R29 ;  /* 0x000000ffff057224 */ /* 0x000fe200078e001d */
[----:B------:R-:W-:-:S07]  /*1020*/  MOV R48, 0x1040 ;  /* 0x0000104000307802 */ /* 0x000fce0000000f00 */
[----:B------:R-:W-:Y:S05]  /*1030*/  CALL.REL.NOINC `($__internal_1_$__cuda_sm20_dsqrt_rn_f64_mediumpath_v1) ;  /* 0x0000002c00887944 */ /* 0x000fea0003c00000 */
[----:B------:R-:W-:Y:S02]  /*1040*/  IMAD.MOV.U32 R32, RZ, RZ, R4 ;  /* 0x000000ffff207224 */ /* 0x000fe400078e0004 */
[----:B------:R-:W-:-:S07]  /*1050*/  IMAD.MOV.U32 R33, RZ, RZ, R5 ;  /* 0x000000ffff217224 */ /* 0x000fce00078e0005 */
.L_x_17:
[----:B------:R-:W-:Y:S05]  /*1060*/  BSYNC.RECONVERGENT B3 ;  /* 0x0000000000037941 */ /* 0x000fea0003800200 */
.L_x_16:
[----:B------:R-:W0:Y:S01]  /*1070*/  MUFU.RCP64H R5, R33 ;  /* 0x0000002100057308 */ /* 0x000e220000001800 */
[----:B------:R-:W-:Y:S01]  /*1080*/  IADD3 R4, PT, PT, R33, 0x300402, RZ ;  /* 0x0030040221047810 */ /* 0x000fe20007ffe0ff */
[----:B------:R-:W-:Y:S03]  /*1090*/  BSSY.RECONVERGENT B3, `(.L_x_18) ;  /* 0x000000e000037945 */ /* 0x000fe60003800200 */
[----:B------:R-:W-:Y:S02]  /*10a0*/  FSETP.GEU.AND P0, PT, |R4|, 5.8789094863358348022e-39, PT ;  /* 0x004004020400780b */ /* 0x000fe40003f0e200 */
        /* <DEDUP_REMOVED lines=9> */
[----:B------:R-:W-:Y:S02]  /*1140*/  IMAD.MOV.U32 R5, RZ, RZ, R33 ;  /* 0x000000ffff057224 */ /* 0x000fe400078e0021 */
[----:B------:R-:W-:-:S07]  /*1150*/  VIADD R6, R6, 0xfff00000 ;  /* 0xfff0000006067836 */ /* 0x000fce0000000000 */
[----:B------:R-:W-:Y:S05]  /*1160*/  CALL.REL.NOINC `($__internal_0_$__cuda_sm20_dblrcp_rn_slowpath_v3) ;  /* 0x0000002800987944 */ /* 0x000fea0003c00000 */
.L_x_19:
[----:B------:R-:W-:Y:S05]  /*1170*/  BSYNC.RECONVERGENT B3 ;  /* 0x0000000000037941 */ /* 0x000fea0003800200 */
.L_x_18:
[----:B------:R-:W-:Y:S01]  /*1180*/  IADD3 R2, PT, PT, R2, 0x4, RZ ;  /* 0x0000000402027810 */ /* 0x000fe20007ffe0ff */
[-C--:B------:R-:W-:Y:S01]  /*1190*/  DMUL R26, R26, R6.reuse ;  /* 0x000000061a1a7228 */ /* 0x080fe20000000000 */
[----:B------:R-:W-:Y:S01]  /*11a0*/  IADD3 R30, P1, PT, R30, 0x60, RZ ;  /* 0x000000601e1e7810 */ /* 0x000fe20007f3e0ff */
[-C--:B------:R-:W-:Y:S01]  /*11b0*/  DMUL R22, R22, R6.reuse ;  /* 0x0000000616167228 */ /* 0x080fe20000000000 */
[----:B------:R-:W-:Y:S01]  /*11c0*/  ISETP.NE.AND P0, PT, R2, RZ, PT ;  /* 0x000000ff0200720c */ /* 0x000fe20003f05270 */
[-C--:B------:R-:W-:Y:S02]  /*11d0*/  DMUL R34, R34, R6.reuse ;  /* 0x0000000622227228 */ /* 0x080fe40000000000 */
[----:B------:R-:W-:Y:S02]  /*11e0*/  IMAD.X R31, RZ, RZ, R31, P1 ;  /* 0x000000ffff1f7224 */ /* 0x000fe400008e061f */
[-C--:B------:R-:W-:Y:S02]  /*11f0*/  DMUL R26, R26, R6.reuse ;  /* 0x000000061a1a7228 */ /* 0x080fe40000000000 */
[----:B------:R-:W-:-:S02]  /*1200*/  DMUL R22, R22, R6 ;  /* 0x0000000616167228 */ /* 0x000fc40000000000 */
[----:B------:R-:W-:-:S04]  /*1210*/  DMUL R34, R34, R6 ;  /* 0x0000000622227228 */ /* 0x000fc80000000000 */
[-C--:B------:R-:W-:Y:S02]  /*1220*/  DFMA R24, R26, R6.reuse, R24 ;  /* 0x000000061a18722b */ /* 0x080fe40000000018 */
[-C--:B------:R-:W-:Y:S02]  /*1230*/  DFMA R36, R22, R6.reuse, R36 ;  /* 0x000000061624722b */ /* 0x080fe40000000024 */
[----:B------:R-:W-:Y:S01]  /*1240*/  DFMA R32, R34, R6, R38 ;  /* 0x000000062220722b */ /* 0x000fe20000000026 */
[----:B------:R-:W-:Y:S10]  /*1250*/  @P0 BRA `(.L_x_20) ;  /* 0xfffffff0003c0947 */ /* 0x000ff4000383ffff */
.L_x_3:
[----:B------:R-:W-:Y:S05]  /*1260*/  BSYNC.RECONVERGENT B2 ;  /* 0x0000000000027941 */ /* 0x000fea0003800200 */
.L_x_2:
[----:B------:R-:W-:-:S13]  /*1270*/  LOP3.LUT P0, RZ, R47, 0x3, RZ, 0xc0, !PT ;  /* 0x000000032fff7812 */ /* 0x000fda000780c0ff */
[----:B------:R-:W-:Y:S05]  /*1280*/  @!P0 BRA `(.L_x_1) ;  /* 0x0000000c00108947 */ /* 0x000fea0003800000 */
[----:B------:R-:W-:Y:S01]  /*1290*/  UPRMT UR4, UR5, 0x9910, URZ ;  /* 0x0000991005047896 */ /* 0x000fe200080000ff */
[----:B------:R-:W-:Y:S01]  /*12a0*/  PRMT R2, R40, 0x9910, RZ ;  /* 0x0000991028027816 */ /* 0x000fe200000000ff */
[----:B------:R-:W-:Y:S01]  /*12b0*/  BSSY.RECONVERGENT B2, `(.L_x_21) ;  /* 0x0000081000027945 */ /* 0x000fe20003800200 */
[----:B------:R-:W-:-:S05]  /*12c0*/  PRMT R3, R44, 0x9910, RZ ;  /* 0x000099102c037816 */ /* 0x000fca00000000ff */
[----:B------:R-:W-:-:S05]  /*12d0*/  IMAD R2, R3, UR4, R2 ;  /* 0x0000000403027c24 */ /* 0x000fca000f8e0202 */
[----:B------:R-:W-:-:S04]  /*12e0*/  LOP3.LUT R3, R2, 0x3, RZ, 0xc0, !PT ;  /* 0x0000000302037812 */ /* 0x000fc800078ec0ff */
[----:B------:R-:W-:-:S13]  /*12f0*/  ISETP.NE.AND P0, PT, R3, 0x1, PT ;  /* 0x000000010300780c */ /* 0x000fda0003f05270 */
[----:B------:R-:W-:Y:S05]  /*1300*/  @!P0 BRA `(.L_x_22) ;  /* 0x0000000400ec8947 */ /* 0x000fea0003800000 */
[----:B------:R-:W0:Y:S02]  /*1310*/  LDC.64 R42, c[0x0][0x388] ;  /* 0x0000e200ff2a7b82 */ /* 0x000e240000000a00 */
[----:B0-----:R-:W-:-:S05]  /*1320*/  IMAD.WIDE.U32 R42, R0, 0x18, R42 ;  /* 0x00000018002a7825 */ /* 0x001fca00078e002a */
[----:B------:R-:W2:Y:S04]  /*1330*/  LDG.E.64 R34, desc[UR8][R42.64+0x8] ;  /* 0x000008082a227981 */ /* 0x000ea8000c1e1b00 */
[----:B------:R-:W3:Y:S04]  /*1340*/  LDG.E.64 R38, desc[UR8][R42.64] ;  /* 0x000000082a267981 */ /* 0x000ee8000c1e1b00 */
[----:B------:R-:W4:Y:S01]  /*1350*/  LDG.E.64 R30, desc[UR8][R42.64+0x10] ;  /* 0x000010082a1e7981 */ /* 0x000f22000c1e1b00 */
[----:B------:R-:W-:Y:S01]  /*1360*/  IMAD.MOV.U32 R28, RZ, RZ, 0x0 ;  /* 0x00000000ff1c7424 */ /* 0x000fe200078e00ff */
[----:B------:R-:W-:Y:S01]  /*1370*/  MOV R29, 0x3fd80000 ;  /* 0x3fd80000001d7802 */ /* 0x000fe20000000f00 */
[----:B------:R-:W-:Y:S01]  /*1380*/  BSSY.RECONVERGENT B3, `(.L_x_23) ;  /* 0x000001b000037945 */ /* 0x000fe20003800200 */
[----:B--2--5:R-:W-:-:S02]  /*1390*/  DADD R34, -R18, R34 ;  /* 0x0000000012227229 */ /* 0x024fc40000000122 */
        /* <DEDUP_REMOVED lines=25> */
.L_x_24:
[----:B------:R-:W-:Y:S05]  /*1530*/  BSYNC.RECONVERGENT B3 ;  /* 0x0000000000037941 */ /* 0x000fea0003800200 */
.L_x_23:
        /* <DEDUP_REMOVED lines=16> */
[----:B------:R-:W-:Y:S01]  /*1640*/  IMAD.MOV.U32 R8, RZ, RZ, R6 ;  /* 0x000000ffff087224 */ /* 0x000fe200078e0006 */
[----:B------:R-:W-:-:S07]  /*1650*/  MOV R9, R7 ;  /* 0x0000000700097202 */ /* 0x000fce0000000f00 */
.L_x_26:
[----:B------:R-:W-:Y:S05]  /*1660*/  BSYNC.RECONVERGENT B3 ;  /* 0x0000000000037941 */ /* 0x000fea0003800200 */
.L_x_25:
[----:B------:R-:W2:Y:S04]  /*1670*/  LDG.E.64 R26, desc[UR8][R42.64+0x20] ;  /* 0x000020082a1a7981 */ /* 0x000ea8000c1e1b00 */
[----:B------:R-:W3:Y:S04]  /*1680*/  LDG.E.64 R28, desc[UR8][R42.64+0x18] ;  /* 0x000018082a1c7981 */ /* 0x000ee8000c1e1b00 */
[----:B------:R-:W4:Y:S01]  /*1690*/  LDG.E.64 R22, desc[UR8][R42.64+0x28] ;  /* 0x000028082a167981 */ /* 0x000f22000c1e1b00 */
[-C--:B------:R-:W-:Y:S01]  /*16a0*/  DMUL R34, R34, R8.reuse ;  /* 0x0000000822227228 */ /* 0x080fe20000000000 */
[----:B------:R-:W-:Y:S01]  /*16b0*/  BSSY.RECONVERGENT B3, `(.L_x_27) ;  /* 0x0000025000037945 */ /* 0x000fe20003800200 */
[----:B------:R-:W-:-:S02]  /*16c0*/  DMUL R38, R38, R8 ;  /* 0x0000000826267228 */ /* 0x000fc40000000000 */
[----:B------:R-:W-:-:S04]  /*16d0*/  DMUL R30, R30, R8 ;  /* 0x000000081e1e7228 */ /* 0x000fc80000000000 */
[-C--:B------:R-:W-:Y:S02]  /*16e0*/  DMUL R34, R34, R8.reuse ;  /* 0x0000000822227228 */ /* 0x080fe40000000000 */
[-C--:B------:R-:W-:Y:S02]  /*16f0*/  DMUL R38, R38, R8.reuse ;  /* 0x0000000826267228 */ /* 0x080fe40000000000 */
[----:B------:R-:W-:-:S04]  /*1700*/  DMUL R30, R30, R8 ;  /* 0x000000081e1e7228 */ /* 0x000fc80000000000 */
[-C--:B------:R-:W-:Y:S01]  /*1710*/  DFMA R36, R34, R8.reuse, R36 ;  /* 0x000000082224722b */ /* 0x080fe20000000024 */
[----:B------:R-:W-:Y:S01]  /*1720*/  IMAD.MOV.U32 R34, RZ, RZ, 0x0 ;  /* 0x00000000ff227424 */ /* 0x000fe200078e00ff */
[-C--:B------:R-:W-:Y:S01]  /*1730*/  DFMA R24, R38, R8.reuse, R24 ;  /* 0x000000082618722b */ /* 0x080fe20000000018 */
[----:B------:R-:W-:Y:S01]  /*1740*/  IMAD.MOV.U32 R35, RZ, RZ, 0x3fd80000 ;  /* 0x3fd80000ff237424 */ /* 0x000fe200078e00ff */
        /* <DEDUP_REMOVED lines=27> */
.L_x_28:
[----:B------:R-:W-:Y:S05]  /*1900*/  BSYNC.RECONVERGENT B3 ;  /* 0x0000000000037941 */ /* 0x000fea0003800200 */
.L_x_27:
        /* <DEDUP_REMOVED lines=16> */
.L_x_30:
[----:B------:R-:W-:Y:S05]  /*1a10*/  BSYNC.RECONVERGENT B3 ;  /* 0x0000000000037941 */ /* 0x000fea0003800200 */
.L_x_29:
[-C--:B------:R-:W-:Y:S01]  /*1a20*/  DMUL R28, R28, R6.reuse ;  /* 0x000000061c1c7228 */ /* 0x080fe20000000000 */
[----:B------:R-:W-:Y:S01]  /*1a30*/  VIADD R0, R0, 0x2 ;  /* 0x0000000200007836 */ /* 0x000fe20000000000 */
[-C--:B------:R-:W-:Y:S02]  /*1a40*/  DMUL R26, R26, R6.reuse ;  /* 0x000000061a1a7228 */ /* 0x080fe40000000000 */
[----:B------:R-:W-:-:S04]  /*1a50*/  DMUL R22, R22, R6 ;  /* 0x0000000616167228 */ /* 0x000fc80000000000 */
[-C--:B------:R-:W-:Y:S02]  /*1a60*/  DMUL R28, R28, R6.reuse ;  /* 0x000000061c1c7228 */ /* 0x080fe40000000000 */
[-C--:B------:R-:W-:Y:S02]  /*1a70*/  DMUL R26, R26, R6.reuse ;  /* 0x000000061a1a7228 */ /* 0x080fe40000000000 */
[----:B------:R-:W-:-:S04]  /*1a80*/  DMUL R22, R22, R6 ;  /* 0x0000000616167228 */ /* 0x000fc80000000000 */
[-C--:B------:R-:W-:Y:S02]  /*1a90*/  DFMA R24, R28, R6.reuse, R24 ;  /* 0x000000061c18722b */ /* 0x080fe40000000018 */
[-C--:B------:R-:W-:Y:S02]  /*1aa0*/  DFMA R36, R26, R6.reuse, R36 ;  /* 0x000000061a24722b */ /* 0x080fe40000000024 */
[----:B------:R-:W-:-:S11]  /*1ab0*/  DFMA R32, R22, R6, R32 ;  /* 0x000000061620722b */ /* 0x000fd60000000020 */
.L_x_22:
[----:B------:R-:W-:Y:S05]  /*1ac0*/  BSYNC.RECONVERGENT B2 ;  /* 0x0000000000027941 */ /* 0x000fea0003800200 */
.L_x_21:
[----:B------:R-:W-:-:S04]  /*1ad0*/  LOP3.LUT R2, R2, 0x1, RZ, 0xc0, !PT ;  /* 0x0000000102027812 */ /* 0x000fc800078ec0ff */
[----:B------:R-:W-:-:S13]  /*1ae0*/  ISETP.NE.U32.AND P0, PT, R2, 0x1, PT ;  /* 0x000000010200780c */ /* 0x000fda0003f05070 */
[----:B------:R-:W-:Y:S05]  /*1af0*/  @P0 BRA `(.L_x_1) ;  /* 0x0000000000f40947 */ /* 0x000fea0003800000 */
[----:B------:R-:W0:Y:S02]  /*1b00*/  LDC.64 R4, c[0x0][0x388] ;  /* 0x0000e200ff047b82 */ /* 0x000e240000000a00 */
[----:B0-----:R-:W-:-:S05]  /*1b10*/  IMAD.WIDE.U32 R4, R0, 0x18, R4 ;  /* 0x0000001800047825 */ /* 0x001fca00078e0004 */
[----:B------:R-:W2:Y:S04]  /*1b20*/  LDG.E.64 R22, desc[UR8][R4.64+0x8] ;  /* 0x0000080804167981 */ /* 0x000ea8000c1e1b00 */
[----:B------:R-:W3:Y:S04]  /*1b30*/  LDG.E.64 R26, desc[UR8][R4.64] ;  /* 0x00000008041a7981 */ /* 0x000ee8000c1e1b00 */
[----:B------:R0:W4:Y:S01]  /*1b40*/  LDG.E.64 R2, desc[UR8][R4.64+0x10] ;  /* 0x0000100804027981 */ /* 0x000122000c1e1b00 */
[----:B------:R-:W-:Y:S01]  /*1b50*/  BSSY.RECONVERGENT B2, `(.L_x_31) ;  /* 0x000001d000027945 */ /* 0x000fe20003800200 */
[----:B0-----:R-:W-:Y:S01]  /*1b60*/  MOV R4, 0x0 ;  /* 0x0000000000047802 */ /* 0x001fe20000000f00 */
        /* <DEDUP_REMOVED lines=27> */
.L_x_32:
[----:B------:R-:W-:Y:S05]  /*1d20*/  BSYNC.RECONVERGENT B2 ;  /* 0x0000000000027941 */ /* 0x000fea0003800200 */
.L_x_31:
        /* <DEDUP_REMOVED lines=16> */
.L_x_34:
[----:B------:R-:W-:Y:S05]  /*1e30*/  BSYNC.RECONVERGENT B2 ;  /* 0x0000000000027941 */ /* 0x000fea0003800200 */
.L_x_33:
[-C--:B------:R-:W-:Y:S02]  /*1e40*/  DMUL R26, R26, R6.reuse ;  /* 0x000000061a1a7228 */ /* 0x080fe40000000000 */
        /* <DEDUP_REMOVED lines=8> */
.L_x_1:
[----:B------:R-:W-:Y:S05]  /*1ed0*/  BSYNC.RECONVERGENT B0 ;  /* 0x0000000000007941 */ /* 0x000fea0003800200 */
.L_x_0:
[----:B------:R-:W0:Y:S01]  /*1ee0*/  LDCU UR4, c[0x0][0x380] ;  /* 0x00007000ff0477ac */ /* 0x000e220008000800 */
[----:B------:R-:W-:Y:S01]  /*1ef0*/  IADD3 R2, PT, PT, R47, 0x1, RZ ;  /* 0x000000012f027810 */ /* 0x000fe20007ffe0ff */
[----:B------:R-:W-:Y:S03]  /*1f00*/  BSSY.RECONVERGENT B0, `(.L_x_35) ;  /* 0x00001c2000007945 */ /* 0x000fe60003800200 */
[----:B0-----:R-:W-:-:S13]  /*1f10*/  ISETP.GE.AND P0, PT, R2, UR4, PT ;  /* 0x0000000402007c0c */ /* 0x001fda000bf06270 */
[----:B------:R-:W-:Y:S05]  /*1f20*/  @P0 BRA `(.L_x_36) ;  /* 0x0000001800fc0947 */ /* 0x000fea0003800000 */
[----:B------:R-:W-:Y:S01]  /*1f30*/  VIADD R0, R13, 0xffffffff ;  /* 0xffffffff0d007836 */ /* 0x000fe20000000000 */
[----:B------:R-:W-:Y:S04]  /*1f40*/  BSSY.RECONVERGENT B2, `(.L_x_37) ;  /* 0x00000f7000027945 */ /* 0x000fe80003800200 */
[----:B------:R-:W-:-:S13]  /*1f50*/  ISETP.GE.U32.AND P0, PT, R0, 0x3, PT ;  /* 0x000000030000780c */ /* 0x000fda0003f06070 */
[----:B------:R-:W-:Y:S05]  /*1f60*/  @!P0 BRA `(.L_x_38) ;  /* 0x0000000c00d08947 */ /* 0x000fea0003800000 */
[----:B------:R-:W-:Y:S01]  /*1f70*/  LOP3.LUT R3, R13, 0xfffffffc, RZ, 0xc0, !PT ;  /* 0xfffffffc0d037812 */ /* 0x000fe200078ec0ff */
[----:B------:R-:W-:-:S07]  /*1f80*/  IMAD.MOV.U32 R0, RZ, RZ, RZ ;  /* 0x000000ffff007224 */ /* 0x000fce00078e00ff */
.L_x_55:
[----:B------:R-:W0:Y:S02]  /*1f90*/  LDC.64 R42, c[0x0][0x388] ;  /* 0x0000e200ff2a7b82 */ /* 0x000e240000000a00 */
[----:B0-----:R-:W-:-:S05]  /*1fa0*/  IMAD.WIDE R42, R2, 0x18, R42 ;  /* 0x00000018022a7825 */ /* 0x001fca00078e022a */
[----:B------:R-:W2:Y:S04]  /*1fb0*/  LDG.E.64 R28, desc[UR8][R42.64+0x8] ;  /* 0x000008082a1c7981 */ /* 0x000ea8000c1e1b00 */
[----:B------:R-:W3:Y:S04]  /*1fc0*/  LDG.E.64 R22, desc[UR8][R42.64] ;  /* 0x000000082a167981 */ /* 0x000ee8000c1e1b00 */
[----:B------:R-:W4:Y:S01]  /*1fd0*/  LDG.E.64 R26, desc[UR8][R42.64+0x10] ;  /* 0x000010082a1a7981 */ /* 0x000f22000c1e1b00 */
[----:B------:R-:W-:Y:S01]  /*1fe0*/  MOV R38, 0x0 ;  /* 0x0000000000267802 */ /* 0x000fe20000000f00 */
[----:B------:R-:W-:Y:S01]  /*1ff0*/  IMAD.MOV.U32 R39, RZ, RZ, 0x3fd80000 ;  /* 0x3fd80000ff277424 */ /* 0x000fe200078e00ff */
        /* <DEDUP_REMOVED lines=27> */
.L_x_40:
[----:B------:R-:W-:Y:S05]  /*21b0*/  BSYNC.RECONVERGENT B3 ;  /* 0x0000000000037941 */ /* 0x000fea0003800200 */
.L_x_39:
        /* <DEDUP_REMOVED lines=16> */
.L_x_42:
[----:B------:R-:W-:Y:S05]  /*22c0*/  BSYNC.RECONVERGENT B3 ;  /* 0x0000000000037941 */ /* 0x000fea0003800200 */
.L_x_41:
        /* <DEDUP_REMOVED lines=41> */
.L_x_44:
[----:B------:R-:W-:Y:S05]  /*2560*/  BSYNC.RECONVERGENT B3 ;  /* 0x0000000000037941 */ /* 0x000fea0003800200 */
.L_x_43:
        /* <DEDUP_REMOVED lines=16> */
.L_x_46:
[----:B------:R-:W-:Y:S05]  /*2670*/  BSYNC.RECONVERGENT B3 ;  /* 0x0000000000037941 */ /* 0x000fea0003800200 */
.L_x_45:
[----:B------:R-:W2:Y:S04]  /*2680*/  LDG.E.64 R4, desc[UR8][R42.64+0x38] ;  /* 0x000038082a047981 */ /* 0x000ea8000c1e1b00 */
[----:B------:R-:W3:Y:S04]  /*2690*/  LDG.E.64 R26, desc[UR8][R42.64+0x30] ;  /* 0x000030082a1a7981 */ /* 0x000ee8000c1e1b00 */
[----:B------:R-:W4:Y:S01]  /*26a0*/  LDG.E.64 R28, desc[UR8][R42.64+0x40] ;  /* 0x000040082a1c7981 */ /* 0x000f22000c1e1b00 */
[-C--:B------:R-:W-:Y:S01]  /*26b0*/  DMUL R22, R22, R6.reuse ;  /* 0x0000000616167228 */ /* 0x080fe20000000000 */
[----:B------:R-:W-:Y:S01]  /*26c0*/  IMAD.MOV.U32 R38, RZ, RZ, 0x0 ;  /* 0x00000000ff267424 */ /* 0x000fe200078e00ff */
[-C--:B------:R-:W-:Y:S01]  /*26d0*/  DMUL R34, R34, R6.reuse ;  /* 0x0000000622227228 */ /* 0x080fe20000000000 */
[----:B------:R-:W-:Y:S01]  /*26e0*/  IMAD.MOV.U32 R39, RZ, RZ, 0x3fd80000 ;  /* 0x3fd80000ff277424 */ /* 0x000fe200078e00ff */
[----:B------:R-:W-:Y:S04]  /*26f0*/  BSSY.RECONVERGENT B3, `(.L_x_47) ;  /* 0x0000022000037945 */ /* 0x000fe80003800200 */
[----:B------:R-:W-:-:S02]  /*2700*/  DMUL R8, R22, R6 ;  /* 0x0000000616087228 */ /* 0x000fc40000000000 */
[----:B------:R-:W-:-:S06]  /*2710*/  DMUL R34, R34, R6 ;  /* 0x0000000622227228 */ /* 0x000fcc0000000000 */
[-C--:B------:R-:W-:Y:S02]  /*2720*/  DFMA R24, R8, R6.reuse, R24 ;  /* 0x000000060818722b */ /* 0x080fe40000000018 */
[-C--:B------:R-:W-:Y:S02]  /*2730*/  DMUL R8, R30, R6.reuse ;  /* 0x000000061e087228 */ /* 0x080fe40000000000 */
[----:B------:R-:W-:-:S06]  /*2740*/  DFMA R30, R34, R6, R36 ;  /* 0x00000006221e722b */ /* 0x000fcc0000000024 */
[----:B------:R-:W-:-:S08]  /*2750*/  DMUL R8, R8, R6 ;  /* 0x0000000608087228 */ /* 0x000fd00000000000 */
        /* <DEDUP_REMOVED lines=27> */
.L_x_48:
[----:B------:R-:W-:Y:S05]  /*2910*/  BSYNC.RECONVERGENT B3 ;  /* 0x0000000000037941 */ /* 0x000fea0003800200 */
.L_x_47:
        /* <DEDUP_REMOVED lines=16> */
.L_x_50:
[----:B------:R-:W-:Y:S05]  /*2a20*/  BSYNC.RECONVERGENT B3 ;  /* 0x0000000000037941 */ /* 0x000fea0003800200 */
.L_x_49:
        /* <DEDUP_REMOVED lines=10> */
[-C--:B------:R-:W-:Y:S02]  /*2ad0*/  DFMA R24, R8, R6.reuse, R24 ;  /* 0x000000060818722b */ /* 0x080fe40000000018 */
[-C--:B------:R-:W-:Y:S01]  /*2ae0*/  DFMA R32, R28, R6.reuse, R32 ;  /* 0x000000061c20722b */ /* 0x080fe20000000020 */
[----:B------:R-:W-:Y:S01]  /*2af0*/  IMAD.MOV.U32 R28, RZ, RZ, 0x0 ;  /* 0x00000000ff1c7424 */ /* 0x000fe200078e00ff */
[----:B------:R-:W-:Y:S01]  /*2b00*/  MOV R29, 0x3fd80000 ;  /* 0x3fd80000001d7802 */ /* 0x000fe20000000f00 */
        /* <DEDUP_REMOVED lines=27> */
.L_x_52:
[----:B------:R-:W-:Y:S05]  /*2cc0*/  BSYNC.RECONVERGENT B3 ;  /* 0x0000000000037941 */ /* 0x000fea0003800200 */
.L_x_51:
        /* <DEDUP_REMOVED lines=16> */
.L_x_54:
[----:B------:R-:W-:Y:S05]  /*2dd0*/  BSYNC.RECONVERGENT B3 ;  /* 0x0000000000037941 */ /* 0x000fea0003800200 */
.L_x_53:
[----:B------:R-:W-:Y:S01]  /*2de0*/  VIADD R0, R0, 0x4 ;  /* 0x0000000400007836 */ /* 0x000fe20000000000 */
[-C--:B------:R-:W-:Y:S01]  /*2df0*/  DMUL R36, R36, R6.reuse ;  /* 0x0000000624247228 */ /* 0x080fe20000000000 */
[----:B------:R-:W-:Y:S01]  /*2e00*/  IADD3 R2, PT, PT, R2, 0x4, RZ ;  /* 0x0000000402027810 */ /* 0x000fe20007ffe0ff */
[-C--:B------:R-:W-:Y:S02]  /*2e10*/  DMUL R34, R34, R6.reuse ;  /* 0x0000000622227228 */ /* 0x080fe40000000000 */
[----:B------:R-:W-:Y:S01]  /*2e20*/  DMUL R38, R38, R6 ;  /* 0x0000000626267228 */ /* 0x000fe20000000000 */
[----:B------:R-:W-:-:S03]  /*2e30*/  ISETP.NE.AND P0, PT, R0, R3, PT ;  /* 0x000000030000720c */ /* 0x000fc60003f05270 */
[-C--:B------:R-:W-:Y:S02]  /*2e40*/  DMUL R36, R36, R6.reuse ;  /* 0x0000000624247228 */ /* 0x080fe40000000000 */
[-C--:B------:R-:W-:Y:S02]  /*2e50*/  DMUL R34, R34, R6.reuse ;  /* 0x0000000622227228 */ /* 0x080fe40000000000 */
[----:B------:R-:W-:-:S04]  /*2e60*/  DMUL R38, R38, R6 ;  /* 0x0000000626267228 */ /* 0x000fc80000000000 */
[-C--:B------:R-:W-:Y:S02]  /*2e70*/  DFMA R24, R36, R6.reuse, R24 ;  /* 0x000000062418722b */ /* 0x080fe40000000018 */
[-C--:B------:R-:W-:Y:S02]  /*2e80*/  DFMA R36, R34, R6.reuse, R30 ;  /* 0x000000062224722b */ /* 0x080fe4000000001e */
[----:B------:R-:W-:Y:S01]  /*2e90*/  DFMA R32, R38, R6, R32 ;  /* 0x000000062620722b */ /* 0x000fe20000000020 */
[----:B------:R-:W-:Y:S10]  /*2ea0*/  @P0 BRA `(.L_x_55) ;  /* 0xfffffff000380947 */ /* 0x000ff4000383ffff */
.L_x_38:
[----:B------:R-:W-:Y:S05]  /*2eb0*/  BSYNC.RECONVERGENT B2 ;  /* 0x0000000000027941 */ /* 0x000fea0003800200 */
.L_x_37:
        /* <DEDUP_REMOVED lines=11> */
[----:B0-----:R-:W-:-:S05]  /*2f70*/  IMAD.WIDE R42, R2, 0x18, R42 ;  /* 0x00000018022a7825 */ /* 0x001fca00078e022a */
        /* <DEDUP_REMOVED lines=32> */
.L_x_59:
[----:B------:R-:W-:Y:S05]  /*3180*/  BSYNC.RECONVERGENT B3 ;  /* 0x0000000000037941 */ /* 0x000fea0003800200 */
.L_x_58:
        /* <DEDUP_REMOVED lines=18> */
.L_x_61:
[----:B------:R-:W-:Y:S05]  /*32b0*/  BSYNC.RECONVERGENT B3 ;  /* 0x0000000000037941 */ /* 0x000fea0003800200 */
.L_x_60:
        /* <DEDUP_REMOVED lines=12> */
[----:B------:R-:W-:Y:S01]  /*3380*/  MOV R35, 0x3fd80000 ;  /* 0x3fd8000000237802 */ /* 0x000fe20000000f00 */
        /* <DEDUP_REMOVED lines=26> */
[----:B------:R-:W-:Y:S01]  /*3530*/  IMAD.MOV.U32 R30, RZ, RZ, R4 ;  /* 0x000000ffff1e7224 */ /* 0x000fe200078e0004 */
[----:B------:R-:W-:-:S07]  /*3540*/  MOV R31, R5 ;  /* 0x00000005001f7202 */ /* 0x000fce0000000f00 */
.L_x_63:
[----:B------:R-:W-:Y:S05]  /*3550*/  BSYNC.RECONVERGENT B3 ;  /* 0x0000000000037941 */ /* 0x000fea0003800200 */
.L_x_62:
        /* <DEDUP_REMOVED lines=16> */
.L_x_65:
[----:B------:R-:W-:Y:S05]  /*3660*/  BSYNC.RECONVERGENT B3 ;  /* 0x0000000000037941 */ /* 0x000fea0003800200 */
.L_x_64:
        /* <DEDUP_REMOVED lines=10> */
.L_x_57:
[----:B------:R-:W-:Y:S05]  /*3710*/  BSYNC.RECONVERGENT B2 ;  /* 0x0000000000027941 */ /* 0x000fea0003800200 */
.L_x_56:
[----:B------:R-:W-:-:S04]  /*3720*/  LOP3.LUT R0, R0, 0x1, RZ, 0xc0, !PT ;  /* 0x0000000100007812 */ /* 0x000fc800078ec0ff */
[----:B------:R-:W-:-:S13]  /*3730*/  ISETP.NE.U32.AND P0, PT, R0, 0x1, PT ;  /* 0x000000010000780c */ /* 0x000fda0003f05070 */
[----:B------:R-:W-:Y:S05]  /*3740*/  @P0 BRA `(.L_x_36) ;  /* 0x0000000000f40947 */ /* 0x000fea0003800000 */
[----:B------:R-:W0:Y:S02]  /*3750*/  LDC.64 R4, c[0x0][0x388] ;  /* 0x0000e200ff047b82 */ /* 0x000e240000000a00 */
[----:B0-----:R-:W-:-:S05]  /*3760*/  IMAD.WIDE R2, R2, 0x18, R4 ;  /* 0x0000001802027825 */ /* 0x001fca00078e0204 */
[----:B------:R-:W2:Y:S04]  /*3770*/  LDG.E.64 R6, desc[UR8][R2.64+0x8] ;  /* 0x0000080802067981 */ /* 0x000ea8000c1e1b00 */
[----:B------:R-:W3:Y:S04]  /*3780*/  LDG.E.64 R4, desc[UR8][R2.64] ;  /* 0x0000000802047981 */ /* 0x000ee8000c1e1b00 */
[----:B------:R0:W4:Y:S01]  /*3790*/  LDG.E.64 R8, desc[UR8][R2.64+0x10] ;  /* 0x0000100802087981 */ /* 0x000122000c1e1b00 */
[----:B------:R-:W-:Y:S01]  /*37a0*/  BSSY.RECONVERGENT B2, `(.L_x_66) ;  /* 0x000001e000027945 */ /* 0x000fe20003800200 */
[----:B0-----:R-:W-:-:S02]  /*37b0*/  IMAD.MOV.U32 R2, RZ, RZ, 0x0 ;  /* 0x00000000ff027424 */ /* 0x001fc400078e00ff */
[----:B------:R-:W-:Y:S01]  /*37c0*/  IMAD.MOV.U32 R3, RZ, RZ, 0x3fd80000 ;  /* 0x3fd80000ff037424 */ /* 0x000fe200078e00ff */
[----:B--2--5:R-:W-:Y:S02]  /*37d0*/  DADD R18, -R18, R6 ;  /* 0x0000000012127229 */ /* 0x024fe40000000106 */
        /* <DEDUP_REMOVED lines=20> */
[----:B------:R-:W-:Y:S01]  /*3920*/  MOV R9, R23 ;  /* 0x0000001700097202 */ /* 0x000fe20000000f00 */
[----:B------:R-:W-:Y:S01]  /*3930*/  IMAD.MOV.U32 R5, RZ, RZ, R3 ;  /* 0x000000ffff057224 */ /* 0x000fe200078e0003 */
[----:B------:R-:W-:-:S07]  /*3940*/  MOV R48, 0x3960 ;  /* 0x0000396000307802 */ /* 0x000fce0000000f00 */
[----:B------:R-:W-:Y:S05]  /*3950*/  CALL.REL.NOINC `($__internal_1_$__cuda_sm20_dsqrt_rn_f64_mediumpath_v1) ;  /* 0x0000000400407944 */ /* 0x000fea0003c00000 */
[----:B------:R-:W-:Y:S01]  /*3960*/  IMAD.MOV.U32 R8, RZ, RZ, R4 ;  /* 0x000000ffff087224 */ /* 0x000fe200078e0004 */
[----:B------:R-:W-:-:S07]  /*3970*/  MOV R9, R5 ;  /* 0x0000000500097202 */ /* 0x000fce0000000f00 */
.L_x_67:
[----:B------:R-:W-:Y:S05]  /*3980*/  BSYNC.RECONVERGENT B2 ;  /* 0x0000000000027941 */ /* 0x000fea0003800200 */
.L_x_66:
        /* <DEDUP_REMOVED lines=12> */
[----:B------:R-:W-:Y:S02]  /*3a50*/  MOV R4, 0x3a80 ;  /* 0x00003a8000047802 */ /* 0x000fe40000000f00 */
[----:B------:R-:W-:-:S07]  /*3a60*/  IADD3 R6, PT, PT, R6, -0x100000, RZ ;  /* 0xfff0000006067810 */ /* 0x000fce0007ffe0ff */
[----:B------:R-:W-:Y:S05]  /*3a70*/  CALL.REL.NOINC `($__internal_0_$__cuda_sm20_dblrcp_rn_slowpath_v3) ;  /* 0x0000000000547944 */ /* 0x000fea0003c00000 */
.L_x_69:
[----:B------:R-:W-:Y:S05]  /*3a80*/  BSYNC.RECONVERGENT B2 ;  /* 0x0000000000027941 */ /* 0x000fea0003800200 */
.L_x_68:
        /* <DEDUP_REMOVED lines=9> */
.L_x_36:
[----:B------:R-:W-:Y:S05]  /*3b20*/  BSYNC.RECONVERGENT B0 ;  /* 0x0000000000007941 */ /* 0x000fea0003800200 */
.L_x_35:
[----:B------:R-:W0:Y:S01]  /*3b30*/  LDCU UR4, c[0x0][0x380] ;  /* 0x00007000ff0477ac */ /* 0x000e220008000800 */
[----:B------:R2:W-:Y:S01]  /*3b40*/  STG.E.64 desc[UR8][R14.64], R24 ;  /* 0x000000180e007986 */ /* 0x0005e2000c101b08 */
[----:B------:R-:W-:Y:S01]  /*3b50*/  VIADD R47, R47, UR5 ;  /* 0x000000052f2f7c36 */ /* 0x000fe20008000000 */
[----:B------:R-:W-:Y:S01]  /*3b60*/  IADD3 R46, PT, PT, R46, 0x1, RZ ;  /* 0x000000012e2e7810 */ /* 0x000fe20007ffe0ff */
[----:B------:R-:W-:Y:S01]  /*3b70*/  VIADD R44, R44, 0x1 ;  /* 0x000000012c2c7836 */ /* 0x000fe20000000000 */
[----:B------:R2:W-:Y:S04]  /*3b80*/  STG.E.64 desc[UR8][R14.64+0x8], R36 ;  /* 0x000008240e007986 */ /* 0x0005e8000c101b08 */
[----:B------:R2:W-:Y:S01]  /*3b90*/  STG.E.64 desc[UR8][R14.64+0x10], R32 ;  /* 0x000010200e007986 */ /* 0x0005e2000c101b08 */
[----:B0-----:R-:W-:-:S13]  /*3ba0*/  ISETP.GE.AND P0, PT, R47, UR4, PT ;  /* 0x000000042f007c0c */ /* 0x001fda000bf06270 */
[----:B--2---:R-:W-:Y:S05]  /*3bb0*/  @!P0 BRA `(.L_x_70) ;  /* 0xffffffc4005c8947 */ /* 0x004fea000383ffff */
[----:B------:R-:W-:Y:S05]  /*3bc0*/  EXIT ;  /* 0x000000000000794d */ /* 0x000fea0003800000 */
        .weak           $__internal_0_$__cuda_sm20_dblrcp_rn_slowpath_v3
        .type           $__internal_0_$__cuda_sm20_dblrcp_rn_slowpath_v3,@function
        .size           $__internal_0_$__cuda_sm20_dblrcp_rn_slowpath_v3,($__internal_1_$__cuda_sm20_dsqrt_rn_f64_mediumpath_v1 - $__internal_0_$__cuda_sm20_dblrcp_rn_slowpath_v3)
$__internal_0_$__cuda_sm20_dblrcp_rn_slowpath_v3:
[----:B------:R-:W-:Y:S01]  /*3bd0*/  IMAD.MOV.U32 R9, RZ, RZ, R5 ;  /* 0x000000ffff097224 */ /* 0x000fe200078e0005 */
[----:B------:R-:W-:Y:S05]  /*3be0*/  BSSY.RECONVERGENT B1, `(.L_x_71) ;  /* 0x0000023000017945 */ /* 0x000fea0003800200 */
[----:B------:R-:W-:-:S14]  /*3bf0*/  DSETP.GTU.AND P0, PT, |R8|, +INF , PT ;  /* 0x7ff000000800742a */ /* 0x000fdc0003f0c200 */
[----:B------:R-:W-:Y:S05]  /*3c00*/  @P0 BRA `(.L_x_72) ;  /* 0x0000000000780947 */ /* 0x000fea0003800000 */
[----:B------:R-:W-:-:S05]  /*3c10*/  LOP3.LUT R5, R5, 0x7fffffff, RZ, 0xc0, !PT ;  /* 0x7fffffff05057812 */ /* 0x000fca00078ec0ff */
[----:B------:R-:W-:-:S05]  /*3c20*/  VIADD R7, R5, 0xffffffff ;  /* 0xffffffff05077836 */ /* 0x000fca0000000000 */
[----:B------:R-:W-:-:S13]  /*3c30*/  ISETP.GE.U32.AND P0, PT, R7, 0x7fefffff, PT ;  /* 0x7fefffff0700780c */ /* 0x000fda0003f06070 */
[----:B------:R-:W-:Y:S02]  /*3c40*/  @P0 LOP3.LUT R11, R9, 0x7ff00000, RZ, 0x3c, !PT ;  /* 0x7ff00000090b0812 */ /* 0x000fe400078e3cff */
[----:B------:R-:W-:Y:S01]  /*3c50*/  @P0 MOV R10, RZ ;  /* 0x000000ff000a0202 */ /* 0x000fe20000000f00 */
[----:B------:R-:W-:Y:S06]  /*3c60*/  @P0 BRA `(.L_x_73) ;  /* 0x0000000000680947 */ /* 0x000fec0003800000 */
[----:B------:R-:W-:-:S13]  /*3c70*/  ISETP.GE.U32.AND P0, PT, R5, 0x1000001, PT ;  /* 0x010000010500780c */ /* 0x000fda0003f06070 */
[----:B------:R-:W-:Y:S05]  /*3c80*/  @!P0 BRA `(.L_x_74) ;  /* 0x0000000000348947 */ /* 0x000fea0003800000 */
[----:B------:R-:W-:Y:S02]  /*3c90*/  VIADD R11, R9, 0xc0200000 ;  /* 0xc0200000090b7836 */ /* 0x000fe40000000000 */
[----:B------:R-:W-:Y:S02]  /*3ca0*/  IMAD.MOV.U32 R10, RZ, RZ, R8 ;  /* 0x000000ffff0a7224 */ /* 0x000fe400078e0008 */
[----:B------:R-:W0:Y:S04]  /*3cb0*/  MUFU.RCP64H R7, R11 ;  /* 0x0000000b00077308 */ /* 0x000e280000001800 */
[----:B0-----:R-:W-:-:S08]  /*3cc0*/  DFMA R48, -R10, R6, 1 ;  /* 0x3ff000000a30742b */ /* 0x001fd00000000106 */
[----:B------:R-:W-:-:S08]  /*3cd0*/  DFMA R48, R48, R48, R48 ;  /* 0x000000303030722b */ /* 0x000fd00000000030 */
[----:B------:R-:W-:-:S08]  /*3ce0*/  DFMA R48, R6, R48, R6 ;  /* 0x000000300630722b */ /* 0x000fd00000000006 */
[----:B------:R-:W-:-:S08]  /*3cf0*/  DFMA R6, -R10, R48, 1 ;  /* 0x3ff000000a06742b */ /* 0x000fd00000000130 */
[----:B------:R-:W-:-:S08]  /*3d00*/  DFMA R6, R48, R6, R48 ;  /* 0x000000063006722b */ /* 0x000fd00000000030 */
[----:B------:R-:W-:-:S08]  /*3d10*/  DMUL R6, R6, 2.2250738585072013831e-308 ;  /* 0x0010000006067828 */ /* 0x000fd00000000000 */
[----:B------:R-:W-:-:S08]  /*3d20*/  DFMA R8, -R8, R6, 1 ;  /* 0x3ff000000808742b */ /* 0x000fd00000000106 */
[----:B------:R-:W-:-:S08]  /*3d30*/  DFMA R8, R8, R8, R8 ;  /* 0x000000080808722b */ /* 0x000fd00000000008 */
[----:B------:R-:W-:Y:S01]  /*3d40*/  DFMA R10, R6, R8, R6 ;  /* 0x00000008060a722b */ /* 0x000fe20000000006 */
[----:B------:R-:W-:Y:S10]  /*3d50*/  BRA `(.L_x_73) ;  /* 0x00000000002c7947 */ /* 0x000ff40003800000 */
.L_x_74:
[----:B------:R-:W-:-:S06]  /*3d60*/  DMUL R8, R8, 8.11296384146066816958e+31 ;  /* 0x4690000008087828 */ /* 0x000fcc0000000000 */
[----:B------:R-:W0:Y:S02]  /*3d70*/  MUFU.RCP64H R7, R9 ;  /* 0x0000000900077308 */ /* 0x000e240000001800 */
[----:B0-----:R-:W-:-:S08]  /*3d80*/  DFMA R10, -R8, R6, 1 ;  /* 0x3ff00000080a742b */ /* 0x001fd00000000106 */
[----:B------:R-:W-:-:S08]  /*3d90*/  DFMA R10, R10, R10, R10 ;  /* 0x0000000a0a0a722b */ /* 0x000fd0000000000a */
[----:B------:R-:W-:-:S08]  /*3da0*/  DFMA R10, R6, R10, R6 ;  /* 0x0000000a060a722b */ /* 0x000fd00000000006 */
[----:B------:R-:W-:-:S08]  /*3db0*/  DFMA R6, -R8, R10, 1 ;  /* 0x3ff000000806742b */ /* 0x000fd0000000010a */
[----:B------:R-:W-:-:S08]  /*3dc0*/  DFMA R6, R10, R6, R10 ;  /* 0x000000060a06722b */ /* 0x000fd0000000000a */
[----:B------:R-:W-:Y:S01]  /*3dd0*/  DMUL R10, R6, 8.11296384146066816958e+31 ;  /* 0x46900000060a7828 */ /* 0x000fe20000000000 */
[----:B------:R-:W-:Y:S10]  /*3de0*/  BRA `(.L_x_73) ;  /* 0x0000000000087947 */ /* 0x000ff40003800000 */
.L_x_72:
[----:B------:R-:W-:Y:S02]  /*3df0*/  LOP3.LUT R11, R9, 0x80000, RZ, 0xfc, !PT ;  /* 0x00080000090b7812 */ /* 0x000fe400078efcff */
[----:B------:R-:W-:-:S07]  /*3e00*/  MOV R10, R8 ;  /* 0x00000008000a7202 */ /* 0x000fce0000000f00 */
.L_x_73:
[----:B------:R-:W-:Y:S05]  /*3e10*/  BSYNC.RECONVERGENT B1 ;  /* 0x0000000000017941 */ /* 0x000fea0003800200 */
.L_x_71:
[----:B------:R-:W-:Y:S01]  /*3e20*/  MOV R5, 0x0 ;  /* 0x0000000000057802 */ /* 0x000fe20000000f00 */
[----:B------:R-:W-:Y:S02]  /*3e30*/  IMAD.MOV.U32 R6, RZ, RZ, R10 ;  /* 0x000000ffff067224 */ /* 0x000fe400078e000a */
[----:B------:R-:W-:Y:S01]  /*3e40*/  IMAD.MOV.U32 R7, RZ, RZ, R11 ;  /* 0x000000ffff077224 */ /* 0x000fe200078e000b */
[----:B------:R-:W-:Y:S06]  /*3e50*/  RET.REL.NODEC R4 `(_Z19computeForcesKerneliPK7double3PS_) ;  /* 0xffffffc004687950 */ /* 0x000fec0003c3ffff */
        .weak           $__internal_1_$__cuda_sm20_dsqrt_rn_f64_mediumpath_v1
        .type           $__internal_1_$__cuda_sm20_dsqrt_rn_f64_mediumpath_v1,@function
        .size           $__internal_1_$__cuda_sm20_dsqrt_rn_f64_mediumpath_v1,(.L_x_81 - $__internal_1_$__cuda_sm20_dsqrt_rn_f64_mediumpath_v1)
$__internal_1_$__cuda_sm20_dsqrt_rn_f64_mediumpath_v1:
[----:B------:R-:W-:Y:S01]  /*3e60*/  ISETP.GE.U32.AND P0, PT, R4, -0x3400000, PT ;  /* 0xfcc000000400780c */ /* 0x000fe20003f06070 */
[----:B------:R-:W-:Y:S01]  /*3e70*/  BSSY.RECONVERGENT B1, `(.L_x_75) ;  /* 0x0000024000017945 */ /* 0x000fe20003800200 */
[----:B------:R-:W-:-:S11]  /*3e80*/  IMAD.MOV.U32 R4, RZ, RZ, R12 ;  /* 0x000000ffff047224 */ /* 0x000fd600078e000c */
[----:B------:R-:W-:Y:S05]  /*3e90*/  @!P0 BRA `(.L_x_76) ;  /* 0x0000000000208947 */ /* 0x000fea0003800000 */
[----:B------:R-:W-:-:S10]  /*3ea0*/  DFMA.RM R6, R8, R4, R6 ;  /* 0x000000040806722b */ /* 0x000fd40000004006 */
[----:B------:R-:W-:-:S05]  /*3eb0*/  IADD3 R4, P0, PT, R6, 0x1, RZ ;  /* 0x0000000106047810 */ /* 0x000fca0007f1e0ff */
[----:B------:R-:W-:-:S06]  /*3ec0*/  IMAD.X R5, RZ, RZ, R7, P0 ;  /* 0x000000ffff057224 */ /* 0x000fcc00000e0607 */
[----:B------:R-:W-:-:S08]  /*3ed0*/  DFMA.RP R10, -R6, R4, R10 ;  /* 0x00000004060a722b */ /* 0x000fd0000000810a */
[----:B------:R-:W-:-:S06]  /*3ee0*/  DSETP.GT.AND P0, PT, R10, RZ, PT ;  /* 0x000000ff0a00722a */ /* 0x000fcc0003f04000 */
[----:B------:R-:W-:Y:S02]  /*3ef0*/  FSEL R4, R4, R6, P0 ;  /* 0x0000000604047208 */ /* 0x000fe40000000000 */
[----:B------:R-:W-:Y:S01]  /*3f00*/  FSEL R5, R5, R7, P0 ;  /* 0x0000000705057208 */ /* 0x000fe20000000000 */
[----:B------:R-:W-:Y:S06]  /*3f10*/  BRA `(.L_x_77) ;  /* 0x0000000000647947 */ /* 0x000fec0003800000 */
.L_x_76:
[----:B------:R-:W-:-:S14]  /*3f20*/  DSETP.NE.AND P0, PT, R10, RZ, PT ;  /* 0x000000ff0a00722a */ /* 0x000fdc0003f05000 */
[----:B------:R-:W-:Y:S05]  /*3f30*/  @!P0 BRA `(.L_x_78) ;  /* 0x0000000000588947 */ /* 0x000fea0003800000 */
[----:B------:R-:W-:-:S13]  /*3f40*/  ISETP.GE.AND P0, PT, R11, RZ, PT ;  /* 0x000000ff0b00720c */ /* 0x000fda0003f06270 */
[----:B------:R-:W-:Y:S01]  /*3f50*/  @!P0 MOV R4, 0x0 ;  /* 0x0000000000048802 */ /* 0x000fe20000000f00 */
[----:B------:R-:W-:Y:S01]  /*3f60*/  @!P0 IMAD.MOV.U32 R5, RZ, RZ, -0x80000 ;  /* 0xfff80000ff058424 */ /* 0x000fe200078e00ff */
[----:B------:R-:W-:Y:S06]  /*3f70*/  @!P0 BRA `(.L_x_77) ;  /* 0x00000000004c8947 */ /* 0x000fec0003800000 */
[----:B------:R-:W-:-:S13]  /*3f80*/  ISETP.GT.AND P0, PT, R11, 0x7fefffff, PT ;  /* 0x7fefffff0b00780c */ /* 0x000fda0003f04270 */
[----:B------:R-:W-:Y:S05]  /*3f90*/  @P0 BRA `(.L_x_78) ;  /* 0x0000000000400947 */ /* 0x000fea0003800000 */
[----:B------:R-:W-:Y:S01]  /*3fa0*/  DMUL R10, R10, 8.11296384146066816958e+31 ;  /* 0x469000000a0a7828 */ /* 0x000fe20000000000 */
[----:B------:R-:W-:Y:S01]  /*3fb0*/  IMAD.MOV.U32 R8, RZ, RZ, RZ ;  /* 0x000000ffff087224 */ /* 0x000fe200078e00ff */
[----:B------:R-:W-:Y:S01]  /*3fc0*/  MOV R4, 0x0 ;  /* 0x0000000000047802 */ /* 0x000fe20000000f00 */
[----:B------:R-:W-:-:S03]  /*3fd0*/  IMAD.MOV.U32 R5, RZ, RZ, 0x3fd80000 ;  /* 0x3fd80000ff057424 */ /* 0x000fc600078e00ff */
[----:B------:R-:W0:Y:S02]  /*3fe0*/  MUFU.RSQ64H R9, R11 ;  /* 0x0000000b00097308 */ /* 0x000e240000001c00 */
[----:B0-----:R-:W-:-:S08]  /*3ff0*/  DMUL R6, R8, R8 ;  /* 0x0000000808067228 */ /* 0x001fd00000000000 */
[----:B------:R-:W-:-:S08]  /*4000*/  DFMA R6, R10, -R6, 1 ;  /* 0x3ff000000a06742b */ /* 0x000fd00000000806 */
[----:B------:R-:W-:Y:S02]  /*4010*/  DFMA R4, R6, R4, 0.5 ;  /* 0x3fe000000604742b */ /* 0x000fe40000000004 */
[----:B------:R-:W-:-:S08]  /*4020*/  DMUL R6, R8, R6 ;  /* 0x0000000608067228 */ /* 0x000fd00000000000 */
[----:B------:R-:W-:-:S08]  /*4030*/  DFMA R6, R4, R6, R8 ;  /* 0x000000060406722b */ /* 0x000fd00000000008 */
[----:B------:R-:W-:Y:S02]  /*4040*/  DMUL R4, R10, R6 ;  /* 0x000000060a047228 */ /* 0x000fe40000000000 */
[----:B------:R-:W-:-:S06]  /*4050*/  VIADD R7, R7, 0xfff00000 ;  /* 0xfff0000007077836 */ /* 0x000fcc0000000000 */
[----:B------:R-:W-:-:S08]  /*4060*/  DFMA R8, R4, -R4, R10 ;  /* 0x800000040408722b */ /* 0x000fd0000000000a */
[----:B------:R-:W-:-:S10]  /*4070*/  DFMA R4, R6, R8, R4 ;  /* 0x000000080604722b */ /* 0x000fd40000000004 */
[----:B------:R-:W-:Y:S01]  /*4080*/  IADD3 R5, PT, PT, R5, -0x3500000, RZ ;  /* 0xfcb0000005057810 */ /* 0x000fe20007ffe0ff */
[----:B------:R-:W-:Y:S06]  /*4090*/  BRA `(.L_x_77) ;  /* 0x0000000000047947 */ /* 0x000fec0003800000 */
.L_x_78:
[----:B------:R-:W-:-:S11]  /*40a0*/  DADD R4, R10, R10 ;  /* 0x000000000a047229 */ /* 0x000fd6000000000a */
.L_x_77:
[----:B------:R-:W-:Y:S05]  /*40b0*/  BSYNC.RECONVERGENT B1 ;  /* 0x0000000000017941 */ /* 0x000fea0003800200 */
.L_x_75:
[----:B------:R-:W-:-:S04]  /*40c0*/  IMAD.MOV.U32 R49, RZ, RZ, 0x0 ;  /* 0x00000000ff317424 */ /* 0x000fc800078e00ff */
[----:B------:R-:W-:Y:S05]  /*40d0*/  RET.REL.NODEC R48 `(_Z19computeForcesKerneliPK7double3PS_) ;  /* 0xffffffbc30c87950 */ /* 0x000fea0003c3ffff */
.L_x_79:
[----:B------:R-:W-:-:S00]  /*40e0*/  BRA `(.L_x_79) ;  /* 0xfffffffc00fc7947 */ /* 0x000fc0000383ffff */
[----:B------:R-:W-:-:S00]  /*40f0*/  NOP ;  /* 0x0000000000007918 */ /* 0x000fc00000000000 */
        /* <DEDUP_REMOVED lines=8> */
.L_x_81:


//--------------------- .nv.shared.reserved.0     --------------------------
	.section	.nv.shared.reserved.0,"aw",@nobits
	.weak		__nv_reservedSMEM_offset_0_alias
	.size		__nv_reservedSMEM_offset_0_alias, 0, 64
	.other		__nv_reservedSMEM_offset_0_alias,@"STO_CUDA_RESERVED_SHARED STV_DEFAULT"
__nv_reservedSMEM_offset_0_alias:
	.zero		0
	.zero		64


//--------------------- .nv.constant0._Z19computeForcesKerneliPK7double3PS_ --------------------------
	.section	.nv.constant0._Z19computeForcesKerneliPK7double3PS_,"a",@progbits
	.sectionflags	@""
	.align	4
.nv.constant0._Z19computeForcesKerneliPK7double3PS_:
	.zero		920


//--------------------- SYMBOLS --------------------------

	.type		.nv.reservedSmem.offset0,@object
	.size		.nv.reservedSmem.offset0,0x4
